def matmul_kernel(
    a_ptr,
    b_ptr,
    c_ptr,
    M,
    N,
    K,
    stride_am,
    stride_ak,
    stride_bk,
    stride_bn,
    stride_cm,
    stride_cn,
    BLOCK_M: tl.constexpr,
    BLOCK_N: tl.constexpr,
    BLOCK_K: tl.constexpr,
    GROUP_M: tl.constexpr,
):
    pid = tl.program_id(axis=0)
    num_pid_m = tl.cdiv(M, BLOCK_M)
    num_pid_n = tl.cdiv(N, BLOCK_N)
    num_pid_in_group = GROUP_M * num_pid_n
    group_id = pid // num_pid_in_group
    first_pid_m = group_id * GROUP_M
    group_size_m = min(num_pid_m - first_pid_m, GROUP_M)
    pid_m = first_pid_m + ((pid % num_pid_in_group) % group_size_m)
    pid_n = (pid % num_pid_in_group) // group_size_m

    offs_am = (pid_m * BLOCK_M + tl.arange(0, BLOCK_M)) % M
    offs_bn = (pid_n * BLOCK_N + tl.arange(0, BLOCK_N)) % N
    offs_k = tl.arange(0, BLOCK_K)
    a_ptrs = a_ptr + offs_am[:, None] * stride_am + offs_k[None, :] * stride_ak
    b_ptrs = b_ptr + offs_k[:, None] * stride_bk + offs_bn[None, :] * stride_bn

    acc = tl.zeros((BLOCK_M, BLOCK_N), dtype=tl.float32)
    for kk in range(0, tl.cdiv(K, BLOCK_K)):
        a = tl.load(a_ptrs, mask=offs_k[None, :] < K - kk * BLOCK_K, other=0.0)
        b = tl.load(b_ptrs, mask=offs_k[:, None] < K - kk * BLOCK_K, other=0.0)
        acc = tl.dot(a, b, acc)
        a_ptrs += BLOCK_K * stride_ak
        b_ptrs += BLOCK_K * stride_bk

    c = acc.to(c_ptr.dtype.element_ty)
    offs_cm = pid_m * BLOCK_M + tl.arange(0, BLOCK_M)
    offs_cn = pid_n * BLOCK_N + tl.arange(0, BLOCK_N)
    c_ptrs = c_ptr + offs_cm[:, None] * stride_cm + offs_cn[None, :] * stride_cn
    mask = (offs_cm[:, None] < M) & (offs_cn[None, :] < N)
    tl.store(c_ptrs, c, mask=mask)

# config = {"BLOCK_K": 32, "BLOCK_M": 128, "BLOCK_N": 128, "GROUP_M": 1, "arch": "sm_80", "dtype": "bf16", "num_ctas": 1, "num_stages": 3, "num_warps": 4}
# arch = sm_80


// ===== COMPILED SASS (sm_80) =====

	.target	sm_80

	.elftype	@"ET_EXEC"


//--------------------- .note.nv.tkinfo           --------------------------
	.section	.note.nv.tkinfo,"",@"SHT_NOTE"
	.sectionflags	@"SHF_NOTE_NV_TKINFO"
	.tkinfo
        /*0018*/ 	.word	0x00000002
        /*0030*/ 	.string	""
        /*0030*/ 	.string	"ptxas"
        /*0030*/ 	.string	"Cuda compilation tools, release 13.0, V13.0.88"
        /*0030*/ 	.string	"Build cuda_13.0.r13.0/compiler.36424714_0"
        /*0030*/ 	.string	"-v  -suppress-debug-info  -lineinfo  -arch sm_80 "



//--------------------- .note.nv.cuinfo           --------------------------
	.section	.note.nv.cuinfo,"",@"SHT_NOTE"
	.sectionflags	@"SHF_NOTE_NV_CUINFO"
        /*0018*/ 	.short	0x0002
        /*001a*/ 	.short	0x0050
        /*001c*/ 	.short	0x0082
	.zero		2


//--------------------- .nv.info                  --------------------------
	.section	.nv.info,"",@"SHT_CUDA_INFO"
	.align	4


	//----- nvinfo : EIATTR_REGCOUNT
	.align		4
        /*0000*/ 	.byte	0x04, 0x2f
        /*0002*/ 	.short	(.L_1 - .L_0)
	.align		4
.L_0:
        /*0004*/ 	.word	index@(matmul_kernel)
        /*0008*/ 	.word	0x000000ff


	//----- nvinfo : EIATTR_FRAME_SIZE
	.align		4
.L_1:
        /*000c*/ 	.byte	0x04, 0x11
        /*000e*/ 	.short	(.L_3 - .L_2)
	.align		4
.L_2:
        /*0010*/ 	.word	index@(matmul_kernel)
        /*0014*/ 	.word	0x00000008


	//----- nvinfo : EIATTR_MIN_STACK_SIZE
	.align		4
.L_3:
        /*0018*/ 	.byte	0x04, 0x12
        /*001a*/ 	.short	(.L_5 - .L_4)
	.align		4
.L_4:
        /*001c*/ 	.word	index@(matmul_kernel)
        /*0020*/ 	.word	0x00000008
.L_5:


//--------------------- .nv.info.matmul_kernel    --------------------------
	.section	.nv.info.matmul_kernel,"",@"SHT_CUDA_INFO"
	.sectionflags	@""
	.align	4


	//----- nvinfo : EIATTR_CUDA_API_VERSION
	.align		4
        /*0000*/ 	.byte	0x04, 0x37
        /*0002*/ 	.short	(.L_7 - .L_6)
.L_6:
        /*0004*/ 	.word	0x00000082


	//----- nvinfo : EIATTR_SW2861232_WAR
	.align		4
.L_7:
        /*0008*/ 	.byte	0x01, 0x35
	.zero		2


	//----- nvinfo : EIATTR_PARAM_CBANK
	.align		4
        /*000c*/ 	.byte	0x04, 0x0a
        /*000e*/ 	.short	(.L_9 - .L_8)
	.align		4
.L_8:
        /*0010*/ 	.word	index@(.nv.constant0.matmul_kernel)
        /*0014*/ 	.short	0x0160
        /*0016*/ 	.short	0x0050


	//----- nvinfo : EIATTR_CBANK_PARAM_SIZE
	.align		4
.L_9:
        /*0018*/ 	.byte	0x03, 0x19
        /*001a*/ 	.short	0x0050


	//----- nvinfo : EIATTR_KPARAM_INFO
	.align		4
        /*001c*/ 	.byte	0x04, 0x17
        /*001e*/ 	.short	(.L_11 - .L_10)
.L_10:
        /*0020*/ 	.word	0x00000000
        /*0024*/ 	.short	0x000d
        /*0026*/ 	.short	0x0048
        /*0028*/ 	.byte	0x00, 0xf4, 0x21, 0x00


	//----- nvinfo : EIATTR_KPARAM_INFO
	.align		4
.L_11:
        /*002c*/ 	.byte	0x04, 0x17
        /*002e*/ 	.short	(.L_13 - .L_12)
.L_12:
        /*0030*/ 	.word	0x00000000
        /*0034*/ 	.short	0x000c
        /*0036*/ 	.short	0x0040
        /*0038*/ 	.byte	0x00, 0xf4, 0x21, 0x00


	//----- nvinfo : EIATTR_KPARAM_INFO
	.align		4
.L_13:
        /*003c*/ 	.byte	0x04, 0x17
        /*003e*/ 	.short	(.L_15 - .L_14)
.L_14:
        /*0040*/ 	.word	0x00000000
        /*0044*/ 	.short	0x000b
        /*0046*/ 	.short	0x0038
        /*0048*/ 	.byte	0x00, 0xf0, 0x11, 0x00


	//----- nvinfo : EIATTR_KPARAM_INFO
	.align		4
.L_15:
        /*004c*/ 	.byte	0x04, 0x17
        /*004e*/ 	.short	(.L_17 - .L_16)
.L_16:
        /*0050*/ 	.word	0x00000000
        /*0054*/ 	.short	0x000a
        /*0056*/ 	.short	0x0034
        /*0058*/ 	.byte	0x00, 0xf0, 0x11, 0x00


	//----- nvinfo : EIATTR_KPARAM_INFO
	.align		4
.L_17:
        /*005c*/ 	.byte	0x04, 0x17
        /*005e*/ 	.short	(.L_19 - .L_18)
.L_18:
        /*0060*/ 	.word	0x00000000
        /*0064*/ 	.short	0x0009
        /*0066*/ 	.short	0x0030
        /*0068*/ 	.byte	0x00, 0xf0, 0x11, 0x00


	//----- nvinfo : EIATTR_KPARAM_INFO
	.align		4
.L_19:
        /*006c*/ 	.byte	0x04, 0x17
        /*006e*/ 	.short	(.L_21 - .L_20)
.L_20:
        /*0070*/ 	.word	0x00000000
        /*0074*/ 	.short	0x0008
        /*0076*/ 	.short	0x002c
        /*0078*/ 	.byte	0x00, 0xf0, 0x11, 0x00


	//----- nvinfo : EIATTR_KPARAM_INFO
	.align		4
.L_21:
        /*007c*/ 	.byte	0x04, 0x17
        /*007e*/ 	.short	(.L_23 - .L_22)
.L_22:
        /*0080*/ 	.word	0x00000000
        /*0084*/ 	.short	0x0007
        /*0086*/ 	.short	0x0028
        /*0088*/ 	.byte	0x00, 0xf0, 0x11, 0x00


	//----- nvinfo : EIATTR_KPARAM_INFO
	.align		4
.L_23:
        /*008c*/ 	.byte	0x04, 0x17
        /*008e*/ 	.short	(.L_25 - .L_24)
.L_24:
        /*0090*/ 	.word	0x00000000
        /*0094*/ 	.short	0x0006
        /*0096*/ 	.short	0x0024
        /*0098*/ 	.byte	0x00, 0xf0, 0x11, 0x00


	//----- nvinfo : EIATTR_KPARAM_INFO
	.align		4
.L_25:
        /*009c*/ 	.byte	0x04, 0x17
        /*009e*/ 	.short	(.L_27 - .L_26)
.L_26:
        /*00a0*/ 	.word	0x00000000
        /*00a4*/ 	.short	0x0005
        /*00a6*/ 	.short	0x0020
        /*00a8*/ 	.byte	0x00, 0xf0, 0x11, 0x00


	//----- nvinfo : EIATTR_KPARAM_INFO
	.align		4
.L_27:
        /*00ac*/ 	.byte	0x04, 0x17
        /*00ae*/ 	.short	(.L_29 - .L_28)
.L_28:
        /*00b0*/ 	.word	0x00000000
        /*00b4*/ 	.short	0x0004
        /*00b6*/ 	.short	0x001c
        /*00b8*/ 	.byte	0x00, 0xf0, 0x11, 0x00


	//----- nvinfo : EIATTR_KPARAM_INFO
	.align		4
.L_29:
        /*00bc*/ 	.byte	0x04, 0x17
        /*00be*/ 	.short	(.L_31 - .L_30)
.L_30:
        /*00c0*/ 	.word	0x00000000
        /*00c4*/ 	.short	0x0003
        /*00c6*/ 	.short	0x0018
        /*00c8*/ 	.byte	0x00, 0xf0, 0x11, 0x00


	//----- nvinfo : EIATTR_KPARAM_INFO
	.align		4
.L_31:
        /*00cc*/ 	.byte	0x04, 0x17
        /*00ce*/ 	.short	(.L_33 - .L_32)
.L_32:
        /*00d0*/ 	.word	0x00000000
        /*00d4*/ 	.short	0x0002
        /*00d6*/ 	.short	0x0010
        /*00d8*/ 	.byte	0x00, 0xf4, 0x21, 0x00


	//----- nvinfo : EIATTR_KPARAM_INFO
	.align		4
.L_33:
        /*00dc*/ 	.byte	0x04, 0x17
        /*00de*/ 	.short	(.L_35 - .L_34)
.L_34:
        /*00e0*/ 	.word	0x00000000
        /*00e4*/ 	.short	0x0001
        /*00e6*/ 	.short	0x0008
        /*00e8*/ 	.byte	0x00, 0xf4, 0x21, 0x00


	//----- nvinfo : EIATTR_KPARAM_INFO
	.align		4
.L_35:
        /*00ec*/ 	.byte	0x04, 0x17
        /*00ee*/ 	.short	(.L_37 - .L_36)
.L_36:
        /*00f0*/ 	.word	0x00000000
        /*00f4*/ 	.short	0x0000
        /*00f6*/ 	.short	0x0000
        /*00f8*/ 	.byte	0x00, 0xf4, 0x21, 0x00


	//----- nvinfo : EIATTR_MAXREG_COUNT
	.align		4
.L_37:
        /*00fc*/ 	.byte	0x03, 0x1b
        /*00fe*/ 	.short	0x00ff


	//----- nvinfo : EIATTR_NUM_BARRIERS
	.align		4
        /*0100*/ 	.byte	0x02, 0x4c
        /*0102*/ 	.byte	0x01
	.zero		1


	//----- nvinfo : EIATTR_ANNOTATIONS
	.align		4
        /*0104*/ 	.byte	0x04, 0x55
        /*0106*/ 	.short	(.L_39 - .L_38)


	//   ....[0]....
.L_38:
        /*0108*/ 	.word	0x00000001
        /*010c*/ 	.byte	0xe0, 0x06, 0x00, 0x00, 0x01, 0x00, 0x00, 0x00, 0x60, 0x58, 0x00, 0x00


	//----- nvinfo : EIATTR_MERCURY_ISA_VERSION
	.align		4
.L_39:
        /*0118*/ 	.byte	0x03, 0x5f
        /*011a*/ 	.short	0x0000


	//----- nvinfo : EIATTR_EXIT_INSTR_OFFSETS
	.align		4
        /*011c*/ 	.byte	0x04, 0x1c
        /*011e*/ 	.short	(.L_41 - .L_40)


	//   ....[0]....
.L_40:
        /*0120*/ 	.word	0x00008fd0


	//   ....[1]....
        /*0124*/ 	.word	0x00009000


	//----- nvinfo : EIATTR_REQNTID
	.align		4
.L_41:
        /*0128*/ 	.byte	0x04, 0x10
        /*012a*/ 	.short	(.L_43 - .L_42)
.L_42:
        /*012c*/ 	.word	0x00000080
        /*0130*/ 	.word	0x00000001
        /*0134*/ 	.word	0x00000001
.L_43:


//--------------------- .nv.callgraph             --------------------------
	.section	.nv.callgraph,"",@"SHT_CUDA_CALLGRAPH"
	.align	4
	.sectionentsize	8
	.align		4
        /*0000*/ 	.word	0x00000000
	.align		4
        /*0004*/ 	.word	0xffffffff
	.align		4
        /*0008*/ 	.word	0x00000000
	.align		4
        /*000c*/ 	.word	0xfffffffe
	.align		4
        /*0010*/ 	.word	0x00000000
	.align		4
        /*0014*/ 	.word	0xfffffffd
	.align		4
        /*0018*/ 	.word	0x00000000
	.align		4
        /*001c*/ 	.word	0xfffffffc


//--------------------- .nv.rel.action            --------------------------
	.section	.nv.rel.action,"",@"SHT_CUDA_RELOCINFO"
	.align	8
	.sectionentsize	8
        /*0000*/ 	.byte	0x73, 0x00, 0x00, 0x00, 0x00, 0x00, 0x00, 0x00, 0x00, 0x00, 0x00, 0x11, 0x25, 0x00, 0x05, 0x36


//--------------------- .nv.constant0.matmul_kernel --------------------------
	.section	.nv.constant0.matmul_kernel,"a",@progbits
	.sectionflags	@""
	.align	4
.nv.constant0.matmul_kernel:
	.zero		432


//--------------------- .text.matmul_kernel       --------------------------
	.section	.text.matmul_kernel,"ax",@progbits
	.sectioninfo	@"SHI_REGISTERS=255"
	.align	128
        .global         matmul_kernel
        .type           matmul_kernel,@function
        .size           matmul_kernel,(.L_x_4 - matmul_kernel)
        .other          matmul_kernel,@"STO_CUDA_ENTRY STV_DEFAULT"
matmul_kernel:
.text.matmul_kernel:
[----:B------:R-:W-:-:S03]  /*0000*/  IMAD.MOV.U32 R1, RZ, RZ, c[0x0][0x28] ;  /* 0x00000a00ff017624 */ /* 0x000fc600078e00ff */
[----:B------:R-:W-:Y:S01]  /*0010*/  IMAD.MOV.U32 R6, RZ, RZ, 0x7f ;  /* 0x0000007fff067424 */ /* 0x000fe200078e00ff */
[----:B------:R-:W0:Y:S01]  /*0020*/  S2R R5, SR_CTAID.X ;  /* 0x0000000000057919 */ /* 0x000e220000002500 */
[----:B------:R-:W-:Y:S01]  /*0030*/  IADD3 R1, R1, -0x8, RZ ;  /* 0xfffffff801017810 */ /* 0x000fe20007ffe0ff */
[----:B------:R-:W-:Y:S01]  /*0040*/  IMAD.MOV.U32 R250, RZ, RZ, c[0x0][0x180] ;  /* 0x00006000fffa7624 */ /* 0x000fe200078e00ff */
[----:B------:R-:W-:Y:S01]  /*0050*/  ULDC.64 UR4, c[0x0][0x118] ;  /* 0x0000460000047ab9 */ /* 0x000fe20000000a00 */
[----:B------:R-:W-:Y:S01]  /*0060*/  IADD3 R0, R6, c[0x0][0x17c], RZ ;  /* 0x00005f0006007a10 */ /* 0x000fe20007ffe0ff */
[----:B------:R-:W1:Y:S01]  /*0070*/  S2R R26, SR_TID.X ;  /* 0x00000000001a7919 */ /* 0x000e620000002100 */
[----:B------:R-:W-:Y:S01]  /*0080*/  CS2R R124, SRZ ;  /* 0x00000000007c7805 */ /* 0x000fe2000001ff00 */
[----:B------:R-:W-:Y:S01]  /*0090*/  IADD3 R250, R250, 0x1f, RZ ;  /* 0x0000001ffafa7810 */ /* 0x000fe20007ffe0ff */
[----:B------:R-:W-:Y:S01]  /*00a0*/  CS2R R126, SRZ ;  /* 0x00000000007e7805 */ /* 0x000fe2000001ff00 */
[----:B------:R-:W-:Y:S01]  /*00b0*/  SHF.R.S32.HI R3, RZ, 0x1f, R0 ;  /* 0x0000001fff037819 */ /* 0x000fe20000011400 */
[----:B------:R-:W-:Y:S01]  /*00c0*/  CS2R R28, SRZ ;  /* 0x00000000001c7805 */ /* 0x000fe2000001ff00 */
[----:B------:R-:W-:Y:S01]  /*00d0*/  CS2R R30, SRZ ;  /* 0x00000000001e7805 */ /* 0x000fe2000001ff00 */
[----:B------:R-:W-:Y:S01]  /*00e0*/  CS2R R12, SRZ ;  /* 0x00000000000c7805 */ /* 0x000fe2000001ff00 */
[----:B------:R-:W-:Y:S01]  /*00f0*/  LEA.HI R3, R3, R0, RZ, 0x7 ;  /* 0x0000000003037211 */ /* 0x000fe200078f38ff */
[----:B------:R-:W-:Y:S01]  /*0100*/  CS2R R14, SRZ ;  /* 0x00000000000e7805 */ /* 0x000fe2000001ff00 */
[----:B------:R-:W-:Y:S01]  /*0110*/  CS2R R16, SRZ ;  /* 0x0000000000107805 */ /* 0x000fe2000001ff00 */
[----:B------:R-:W-:Y:S01]  /*0120*/  CS2R R18, SRZ ;  /* 0x0000000000127805 */ /* 0x000fe2000001ff00 */
[----:B------:R-:W-:Y:S01]  /*0130*/  SHF.R.S32.HI R4, RZ, 0x7, R3 ;  /* 0x00000007ff047819 */ /* 0x000fe20000011403 */
[----:B------:R-:W-:Y:S01]  /*0140*/  CS2R R20, SRZ ;  /* 0x0000000000147805 */ /* 0x000fe2000001ff00 */
[----:B------:R-:W-:Y:S01]  /*0150*/  CS2R R22, SRZ ;  /* 0x0000000000167805 */ /* 0x000fe2000001ff00 */
[----:B------:R-:W-:Y:S01]  /*0160*/  CS2R R64, SRZ ;  /* 0x0000000000407805 */ /* 0x000fe2000001ff00 */
[-C--:B------:R-:W-:Y:S01]  /*0170*/  IABS R7, R4.reuse ;  /* 0x0000000400077213 */ /* 0x080fe20000000000 */
[----:B------:R-:W-:Y:S01]  /*0180*/  CS2R R66, SRZ ;  /* 0x0000000000427805 */ /* 0x000fe2000001ff00 */
[----:B------:R-:W-:Y:S01]  /*0190*/  IABS R11, R4 ;  /* 0x00000004000b7213 */ /* 0x000fe20000000000 */
[----:B------:R-:W-:Y:S01]  /*01a0*/  CS2R R84, SRZ ;  /* 0x0000000000547805 */ /* 0x000fe2000001ff00 */
[----:B------:R-:W2:Y:S01]  /*01b0*/  I2F.RP R0, R7 ;  /* 0x0000000700007306 */ /* 0x000ea20000209400 */
[----:B0-----:R-:W-:Y:S01]  /*01c0*/  IABS R10, R5 ;  /* 0x00000005000a7213 */ /* 0x001fe20000000000 */
[----:B------:R-:W-:Y:S01]  /*01d0*/  CS2R R86, SRZ ;  /* 0x0000000000567805 */ /* 0x000fe2000001ff00 */
[----:B------:R-:W-:Y:S01]  /*01e0*/  CS2R R108, SRZ ;  /* 0x00000000006c7805 */ /* 0x000fe2000001ff00 */
[----:B-1----:R-:W-:Y:S01]  /*01f0*/  LOP3.LUT R24, R26, 0x7f, RZ, 0xc0, !PT ;  /* 0x0000007f1a187812 */ /* 0x002fe200078ec0ff */
[----:B------:R-:W-:Y:S01]  /*0200*/  CS2R R110, SRZ ;  /* 0x00000000006e7805 */ /* 0x000fe2000001ff00 */
        /* <DEDUP_REMOVED lines=10> */
[----:B--2---:R-:W0:Y:S01]  /*02b0*/  MUFU.RCP R0, R0 ;  /* 0x0000000000007308 */ /* 0x004e220000001000 */
[----:B------:R-:W-:Y:S01]  /*02c0*/  CS2R R156, SRZ ;  /* 0x00000000009c7805 */ /* 0x000fe2000001ff00 */
[----:B------:R-:W-:Y:S01]  /*02d0*/  CS2R R158, SRZ ;  /* 0x00000000009e7805 */ /* 0x000fe2000001ff00 */
[----:B------:R-:W-:Y:S01]  /*02e0*/  CS2R R76, SRZ ;  /* 0x00000000004c7805 */ /* 0x000fe2000001ff00 */
[----:B------:R-:W-:Y:S01]  /*02f0*/  CS2R R78, SRZ ;  /* 0x00000000004e7805 */ /* 0x000fe2000001ff00 */
[----:B0-----:R-:W-:Y:S01]  /*0300*/  IADD3 R2, R0, 0xffffffe, RZ ;  /* 0x0ffffffe00027810 */ /* 0x001fe20007ffe0ff */
[----:B------:R-:W-:-:S03]  /*0310*/  IMAD.MOV R0, RZ, RZ, -R11 ;  /* 0x000000ffff007224 */ /* 0x000fc600078e0a0b */
[----:B------:R0:W1:Y:S02]  /*0320*/  F2I.FTZ.U32.TRUNC.NTZ R3, R2 ;  /* 0x0000000200037305 */ /* 0x000064000021f000 */
[----:B0-----:R-:W-:Y:S02]  /*0330*/  IMAD.MOV.U32 R2, RZ, RZ, RZ ;  /* 0x000000ffff027224 */ /* 0x001fe400078e00ff */
[----:B-1----:R-:W-:-:S04]  /*0340*/  IMAD.MOV R8, RZ, RZ, -R3 ;  /* 0x000000ffff087224 */ /* 0x002fc800078e0a03 */
[----:B------:R-:W-:Y:S02]  /*0350*/  IMAD R9, R8, R7, RZ ;  /* 0x0000000708097224 */ /* 0x000fe400078e02ff */
[----:B------:R-:W-:Y:S02]  /*0360*/  IMAD.MOV.U32 R8, RZ, RZ, R10 ;  /* 0x000000ffff087224 */ /* 0x000fe400078e000a */
[----:B------:R-:W-:-:S06]  /*0370*/  IMAD.HI.U32 R3, R3, R9, R2 ;  /* 0x0000000903037227 */ /* 0x000fcc00078e0002 */
[----:B------:R-:W-:-:S04]  /*0380*/  IMAD.HI.U32 R3, R3, R8, RZ ;  /* 0x0000000803037227 */ /* 0x000fc800078e00ff */
[----:B------:R-:W-:-:S05]  /*0390*/  IMAD R0, R3, R0, R8 ;  /* 0x0000000003007224 */ /* 0x000fca00078e0208 */
[----:B------:R-:W-:-:S13]  /*03a0*/  ISETP.GT.U32.AND P1, PT, R7, R0, PT ;  /* 0x000000000700720c */ /* 0x000fda0003f24070 */
[----:B------:R-:W-:Y:S01]  /*03b0*/  @!P1 IMAD.IADD R0, R0, 0x1, -R7 ;  /* 0x0000000100009824 */ /* 0x000fe200078e0a07 */
[----:B------:R-:W-:Y:S02]  /*03c0*/  @!P1 IADD3 R3, R3, 0x1, RZ ;  /* 0x0000000103039810 */ /* 0x000fe40007ffe0ff */
[----:B------:R-:W-:Y:S02]  /*03d0*/  ISETP.NE.AND P1, PT, R4, RZ, PT ;  /* 0x000000ff0400720c */ /* 0x000fe40003f25270 */
[----:B------:R-:W-:Y:S02]  /*03e0*/  ISETP.GE.U32.AND P0, PT, R0, R7, PT ;  /* 0x000000070000720c */ /* 0x000fe40003f06070 */
[----:B------:R-:W-:-:S04]  /*03f0*/  LOP3.LUT R0, R5, R4, RZ, 0x3c, !PT ;  /* 0x0000000405007212 */ /* 0x000fc800078e3cff */
[----:B------:R-:W-:Y:S02]  /*0400*/  ISETP.GE.AND P2, PT, R0, RZ, PT ;  /* 0x000000ff0000720c */ /* 0x000fe40003f46270 */
[----:B------:R-:W-:-:S05]  /*0410*/  IADD3 R0, R6, c[0x0][0x178], RZ ;  /* 0x00005e0006007a10 */ /* 0x000fca0007ffe0ff */
[----:B------:R-:W-:-:S05]  /*0420*/  @P0 IADD3 R3, R3, 0x1, RZ ;  /* 0x0000000103030810 */ /* 0x000fca0007ffe0ff */
[----:B------:R-:W-:Y:S01]  /*0430*/  IMAD.MOV.U32 R8, RZ, RZ, R3 ;  /* 0x000000ffff087224 */ /* 0x000fe200078e0003 */
[----:B------:R-:W-:-:S03]  /*0440*/  SHF.R.S32.HI R3, RZ, 0x1f, R0 ;  /* 0x0000001fff037819 */ /* 0x000fc60000011400 */
[----:B------:R-:W-:Y:S01]  /*0450*/  @!P2 IMAD.MOV R8, RZ, RZ, -R8 ;  /* 0x000000ffff08a224 */ /* 0x000fe200078e0a08 */
[----:B------:R-:W-:Y:S02]  /*0460*/  LEA.HI R3, R3, R0, RZ, 0x7 ;  /* 0x0000000003037211 */ /* 0x000fe400078f38ff */
[----:B------:R-:W-:-:S04]  /*0470*/  @!P1 LOP3.LUT R8, RZ, R4, RZ, 0x33, !PT ;  /* 0x00000004ff089212 */ /* 0x000fc800078e33ff */
[----:B------:R-:W-:Y:S01]  /*0480*/  LEA.HI.SX32 R3, R3, -R8, 0x19 ;  /* 0x8000000803037211 */ /* 0x000fe200078fcaff */
[----:B------:R-:W-:-:S03]  /*0490*/  IMAD.MOV R6, RZ, RZ, -R8 ;  /* 0x000000ffff067224 */ /* 0x000fc600078e0a08 */
[----:B------:R-:W-:Y:S01]  /*04a0*/  IMNMX R9, R3, 0x1, PT ;  /* 0x0000000103097817 */ /* 0x000fe20003800200 */
[----:B------:R-:W-:-:S03]  /*04b0*/  IMAD R6, R4, R6, R5 ;  /* 0x0000000604067224 */ /* 0x000fc600078e0205 */
[-C--:B------:R-:W-:Y:S02]  /*04c0*/  IABS R7, R9.reuse ;  /* 0x0000000900077213 */ /* 0x080fe40000000000 */
[----:B------:R-:W-:Y:S02]  /*04d0*/  IABS R11, R9 ;  /* 0x00000009000b7213 */ /* 0x000fe40000000000 */
[----:B------:R-:W0:Y:S08]  /*04e0*/  I2F.RP R0, R7 ;  /* 0x0000000700007306 */ /* 0x000e300000209400 */
[----:B0-----:R-:W0:Y:S02]  /*04f0*/  MUFU.RCP R0, R0 ;  /* 0x0000000000007308 */ /* 0x001e240000001000 */
[----:B0-----:R-:W-:Y:S01]  /*0500*/  IADD3 R2, R0, 0xffffffe, RZ ;  /* 0x0ffffffe00027810 */ /* 0x001fe20007ffe0ff */
[----:B------:R-:W-:-:S05]  /*0510*/  IMAD.MOV R0, RZ, RZ, -R11 ;  /* 0x000000ffff007224 */ /* 0x000fca00078e0a0b */
[----:B------:R0:W1:Y:S02]  /*0520*/  F2I.FTZ.U32.TRUNC.NTZ R3, R2 ;  /* 0x0000000200037305 */ /* 0x000064000021f000 */
[----:B0-----:R-:W-:Y:S02]  /*0530*/  IMAD.MOV.U32 R2, RZ, RZ, RZ ;  /* 0x000000ffff027224 */ /* 0x001fe400078e00ff */
[----:B-1----:R-:W-:-:S04]  /*0540*/  IMAD.MOV R10, RZ, RZ, -R3 ;  /* 0x000000ffff0a7224 */ /* 0x002fc800078e0a03 */
[----:B------:R-:W-:Y:S01]  /*0550*/  IMAD.MOV.U32 R4, RZ, RZ, R10 ;  /* 0x000000ffff047224 */ /* 0x000fe200078e000a */
[----:B------:R-:W-:-:S03]  /*0560*/  IABS R10, R6 ;  /* 0x00000006000a7213 */ /* 0x000fc60000000000 */
[----:B------:R-:W-:Y:S02]  /*0570*/  IMAD R5, R4, R7, RZ ;  /* 0x0000000704057224 */ /* 0x000fe400078e02ff */
[----:B------:R-:W-:Y:S02]  /*0580*/  IMAD.MOV.U32 R4, RZ, RZ, R10 ;  /* 0x000000ffff047224 */ /* 0x000fe400078e000a */
[----:B------:R-:W-:-:S06]  /*0590*/  IMAD.HI.U32 R3, R3, R5, R2 ;  /* 0x0000000503037227 */ /* 0x000fcc00078e0002 */
[----:B------:R-:W-:-:S04]  /*05a0*/  IMAD.HI.U32 R3, R3, R4, RZ ;  /* 0x0000000403037227 */ /* 0x000fc800078e00ff */
[----:B------:R-:W-:Y:S02]  /*05b0*/  IMAD R0, R3, R0, R4 ;  /* 0x0000000003007224 */ /* 0x000fe400078e0204 */
[----:B------:R-:W-:-:S03]  /*05c0*/  CS2R R4, SRZ ;  /* 0x0000000000047805 */ /* 0x000fc6000001ff00 */
[----:B------:R-:W-:-:S13]  /*05d0*/  ISETP.GT.U32.AND P1, PT, R7, R0, PT ;  /* 0x000000000700720c */ /* 0x000fda0003f24070 */
[----:B------:R-:W-:Y:S01]  /*05e0*/  @!P1 IMAD.IADD R0, R0, 0x1, -R7 ;  /* 0x0000000100009824 */ /* 0x000fe200078e0a07 */
[----:B------:R-:W-:Y:S02]  /*05f0*/  @!P1 IADD3 R3, R3, 0x1, RZ ;  /* 0x0000000103039810 */ /* 0x000fe40007ffe0ff */
[----:B------:R-:W-:Y:S02]  /*0600*/  ISETP.NE.AND P1, PT, R9, RZ, PT ;  /* 0x000000ff0900720c */ /* 0x000fe40003f25270 */
[----:B------:R-:W-:Y:S02]  /*0610*/  ISETP.GE.U32.AND P0, PT, R0, R7, PT ;  /* 0x000000070000720c */ /* 0x000fe40003f06070 */
[----:B------:R-:W-:-:S04]  /*0620*/  LOP3.LUT R0, R6, R9, RZ, 0x3c, !PT ;  /* 0x0000000906007212 */ /* 0x000fc800078e3cff */
[----:B------:R-:W-:-:S07]  /*0630*/  ISETP.GE.AND P2, PT, R0, RZ, PT ;  /* 0x000000ff0000720c */ /* 0x000fce0003f46270 */
[----:B------:R-:W-:Y:S02]  /*0640*/  @P0 IADD3 R3, R3, 0x1, RZ ;  /* 0x0000000103030810 */ /* 0x000fe40007ffe0ff */
[----:B------:R-:W-:-:S04]  /*0650*/  ISETP.GE.AND P0, PT, R250, 0x20, PT ;  /* 0x00000020fa00780c */ /* 0x000fc80003f06270 */
[----:B------:R-:W-:Y:S01]  /*0660*/  @!P2 IMAD.MOV R3, RZ, RZ, -R3 ;  /* 0x000000ffff03a224 */ /* 0x000fe200078e0a03 */
[----:B------:R-:W-:-:S05]  /*0670*/  @!P1 LOP3.LUT R3, RZ, R9, RZ, 0x33, !PT ;  /* 0x00000009ff039212 */ /* 0x000fca00078e33ff */
[----:B------:R-:W-:Y:S02]  /*0680*/  IMAD.MOV R0, RZ, RZ, -R3 ;  /* 0x000000ffff007224 */ /* 0x000fe400078e0a03 */
[----:B------:R-:W-:Y:S02]  /*0690*/  IMAD.SHL.U32 R3, R3, 0x80, RZ ;  /* 0x0000008003037824 */ /* 0x000fe400078e00ff */
[----:B------:R-:W-:Y:S02]  /*06a0*/  IMAD R0, R9, R0, R6 ;  /* 0x0000000009007224 */ /* 0x000fe400078e0206 */
[----:B------:R-:W-:Y:S02]  /*06b0*/  CS2R R6, SRZ ;  /* 0x0000000000067805 */ /* 0x000fe4000001ff00 */
[----:B------:R-:W-:-:S04]  /*06c0*/  IMAD.IADD R0, R8, 0x1, R0 ;  /* 0x0000000108007824 */ /* 0x000fc800078e0200 */
[----:B------:R-:W-:-:S05]  /*06d0*/  IMAD R32, R0, 0x80, R24 ;  /* 0x0000008000207824 */ /* 0x000fca00078e0218 */
[----:B------:R0:W-:Y:S01]  /*06e0*/  STL [R1], R32 ;  /* 0x0000002001007387 */ /* 0x0001e20000100800 */
[----:B------:R-:W-:Y:S05]  /*06f0*/  @!P0 BRA `(.L_x_0) ;  /* 0x0000516000008947 */ /* 0x000fea0003800000 */
[----:B------:R-:W-:Y:S01]  /*0700*/  IABS R0, c[0x0][0x17c] ;  /* 0x00005f0000007a13 */ /* 0x000fe20000000000 */
[----:B------:R-:W-:Y:S01]  /*0710*/  IMAD.SHL.U32 R248, R24, 0x2, RZ ;  /* 0x0000000218f87824 */ /* 0x000fe200078e00ff */
[----:B------:R-:W-:Y:S01]  /*0720*/  SHF.R.U32.HI R2, RZ, 0x5, R26 ;  /* 0x00000005ff027819 */ /* 0x000fe2000001161a */
[----:B------:R-:W-:Y:S01]  /*0730*/  IMAD.MOV.U32 R251, RZ, RZ, c[0x0][0x18c] ;  /* 0x00006300fffb7624 */ /* 0x000fe200078e00ff */
[----:B------:R-:W1:Y:S01]  /*0740*/  I2F.RP R6, R0 ;  /* 0x0000000000067306 */ /* 0x000e620000209400 */
[----:B------:R-:W-:Y:S01]  /*0750*/  IABS R75, c[0x0][0x178] ;  /* 0x00005e00004b7a13 */ /* 0x000fe20000000000 */
[----:B------:R-:W-:Y:S01]  /*0760*/  CS2R R128, SRZ ;  /* 0x0000000000807805 */ /* 0x000fe2000001ff00 */
[----:B------:R-:W-:Y:S01]  /*0770*/  SGXT.U32 R2, R2, 0x2 ;  /* 0x000000020202781a */ /* 0x000fe20000000000 */
[----:B------:R-:W-:Y:S01]  /*0780*/  CS2R R130, SRZ ;  /* 0x0000000000827805 */ /* 0x000fe2000001ff00 */
[----:B------:R-:W-:Y:S01]  /*0790*/  CS2R R124, SRZ ;  /* 0x00000000007c7805 */ /* 0x000fe2000001ff00 */
[----:B------:R-:W-:Y:S01]  /*07a0*/  CS2R R126, SRZ ;  /* 0x00000000007e7805 */ /* 0x000fe2000001ff00 */
[----:B------:R-:W-:Y:S01]  /*07b0*/  LOP3.LUT R2, R3, R2, RZ, 0xfc, !PT ;  /* 0x0000000203027212 */ /* 0x000fe200078efcff */
[----:B------:R-:W-:Y:S01]  /*07c0*/  CS2R R120, SRZ ;  /* 0x0000000000787805 */ /* 0x000fe2000001ff00 */
[----:B------:R-:W-:Y:S01]  /*07d0*/  CS2R R122, SRZ ;  /* 0x00000000007a7805 */ /* 0x000fe2000001ff00 */
[----:B------:R-:W-:Y:S01]  /*07e0*/  CS2R R116, SRZ ;  /* 0x0000000000747805 */ /* 0x000fe2000001ff00 */
[C---:B------:R-:W-:Y:S01]  /*07f0*/  LOP3.LUT R7, R2.reuse, 0x78, RZ, 0xfc, !PT ;  /* 0x0000007802077812 */ /* 0x040fe200078efcff */
[----:B------:R-:W-:Y:S01]  /*0800*/  CS2R R118, SRZ ;  /* 0x0000000000767805 */ /* 0x000fe2000001ff00 */
[C---:B------:R-:W-:Y:S01]  /*0810*/  LOP3.LUT R10, R2.reuse, 0x74, RZ, 0xfc, !PT ;  /* 0x00000074020a7812 */ /* 0x040fe200078efcff */
[----:B------:R-:W-:Y:S01]  /*0820*/  CS2R R112, SRZ ;  /* 0x0000000000707805 */ /* 0x000fe2000001ff00 */
[----:B------:R-:W-:Y:S01]  /*0830*/  IABS R8, R7 ;  /* 0x0000000700087213 */ /* 0x000fe20000000000 */
[----:B-1----:R-:W1:Y:S01]  /*0840*/  MUFU.RCP R6, R6 ;  /* 0x0000000600067308 */ /* 0x002e620000001000 */
[----:B------:R-:W-:Y:S01]  /*0850*/  IABS R11, R10 ;  /* 0x0000000a000b7213 */ /* 0x000fe20000000000 */
[----:B------:R-:W-:Y:S01]  /*0860*/  CS2R R114, SRZ ;  /* 0x0000000000727805 */ /* 0x000fe2000001ff00 */
[----:B------:R-:W-:Y:S01]  /*0870*/  LOP3.LUT R12, R2, 0x70, RZ, 0xfc, !PT ;  /* 0x00000070020c7812 */ /* 0x000fe200078efcff */
[----:B------:R-:W-:Y:S01]  /*0880*/  CS2R R108, SRZ ;  /* 0x00000000006c7805 */ /* 0x000fe2000001ff00 */
[----:B------:R-:W-:Y:S01]  /*0890*/  ISETP.GE.AND P4, PT, R7, RZ, PT ;  /* 0x000000ff0700720c */ /* 0x000fe20003f86270 */
[----:B------:R-:W-:Y:S01]  /*08a0*/  CS2R R110, SRZ ;  /* 0x00000000006e7805 */ /* 0x000fe2000001ff00 */
[----:B------:R-:W-:Y:S01]  /*08b0*/  IABS R13, R12 ;  /* 0x0000000c000d7213 */ /* 0x000fe20000000000 */
[----:B------:R-:W-:Y:S01]  /*08c0*/  CS2R R104, SRZ ;  /* 0x0000000000687805 */ /* 0x000fe2000001ff00 */
[----:B------:R-:W-:Y:S01]  /*08d0*/  ISETP.GE.AND P5, PT, R12, RZ, PT ;  /* 0x000000ff0c00720c */ /* 0x000fe20003fa6270 */
[----:B------:R-:W-:Y:S01]  /*08e0*/  CS2R R106, SRZ ;  /* 0x00000000006a7805 */ /* 0x000fe2000001ff00 */
[C---:B------:R-:W-:Y:S01]  /*08f0*/  LOP3.LUT R12, R2.reuse, 0x60, RZ, 0xfc, !PT ;  /* 0x00000060020c7812 */ /* 0x040fe200078efcff */
[----:B------:R-:W-:Y:S01]  /*0900*/  CS2R R100, SRZ ;  /* 0x0000000000647805 */ /* 0x000fe2000001ff00 */
[----:B------:R-:W-:Y:S01]  /*0910*/  LOP3.LUT R14, R2, 0x58, RZ, 0xfc, !PT ;  /* 0x00000058020e7812 */ /* 0x000fe200078efcff */
[----:B------:R-:W-:Y:S01]  /*0920*/  CS2R R102, SRZ ;  /* 0x0000000000667805 */ /* 0x000fe2000001ff00 */
[----:B------:R-:W-:Y:S01]  /*0930*/  IABS R21, R12 ;  /* 0x0000000c00157213 */ /* 0x000fe20000000000 */
[----:B------:R-:W-:Y:S01]  /*0940*/  CS2R R132, SRZ ;  /* 0x0000000000847805 */ /* 0x000fe2000001ff00 */
[----:B-1----:R-:W-:Y:S01]  /*0950*/  IADD3 R4, R6, 0xffffffe, RZ ;  /* 0x0ffffffe06047810 */ /* 0x002fe20007ffe0ff */
[----:B------:R-:W-:Y:S01]  /*0960*/  CS2R R134, SRZ ;  /* 0x0000000000867805 */ /* 0x000fe2000001ff00 */
[----:B------:R-:W-:Y:S01]  /*0970*/  IABS R23, R14 ;  /* 0x0000000e00177213 */ /* 0x000fe20000000000 */
[----:B------:R-:W-:Y:S01]  /*0980*/  CS2R R136, SRZ ;  /* 0x0000000000887805 */ /* 0x000fe2000001ff00 */
[----:B------:R1:W2:Y:S01]  /*0990*/  F2I.FTZ.U32.TRUNC.NTZ R5, R4 ;  /* 0x0000000400057305 */ /* 0x0002a2000021f000 */
[C---:B------:R-:W-:Y:S01]  /*09a0*/  LOP3.LUT R16, R2.reuse, 0x54, RZ, 0xfc, !PT ;  /* 0x0000005402107812 */ /* 0x040fe200078efcff */
[----:B------:R-:W-:Y:S01]  /*09b0*/  CS2R R138, SRZ ;  /* 0x00000000008a7805 */ /* 0x000fe2000001ff00 */
[C---:B------:R-:W-:Y:S01]  /*09c0*/  LOP3.LUT R18, R2.reuse, 0x48, RZ, 0xfc, !PT ;  /* 0x0000004802127812 */ /* 0x040fe200078efcff */
[----:B------:R-:W-:Y:S01]  /*09d0*/  CS2R R140, SRZ ;  /* 0x00000000008c7805 */ /* 0x000fe2000001ff00 */
[----:B------:R-:W-:Y:S01]  /*09e0*/  IABS R25, R16 ;  /* 0x0000001000197213 */ /* 0x000fe20000000000 */
[----:B------:R-:W-:Y:S01]  /*09f0*/  CS2R R142, SRZ ;  /* 0x00000000008e7805 */ /* 0x000fe2000001ff00 */
[----:B------:R-:W-:Y:S01]  /*0a00*/  IABS R33, R18 ;  /* 0x0000001200217213 */ /* 0x000fe20000000000 */
[----:B------:R-:W-:Y:S01]  /*0a10*/  CS2R R144, SRZ ;  /* 0x0000000000907805 */ /* 0x000fe2000001ff00 */
[----:B-1----:R-:W-:Y:S01]  /*0a20*/  IMAD.MOV.U32 R4, RZ, RZ, RZ ;  /* 0x000000ffff047224 */ /* 0x002fe200078e00ff */
[----:B------:R-:W-:Y:S01]  /*0a30*/  LOP3.LUT R20, R2, 0x8, RZ, 0xfc, !PT ;  /* 0x0000000802147812 */ /* 0x000fe200078efcff */
[----:B------:R-:W-:Y:S01]  /*0a40*/  CS2R R146, SRZ ;  /* 0x0000000000927805 */ /* 0x000fe2000001ff00 */
[----:B------:R-:W-:Y:S01]  /*0a50*/  IABS R69, R2 ;  /* 0x0000000200457213 */ /* 0x000fe20000000000 */
[----:B------:R-:W-:Y:S01]  /*0a60*/  CS2R R148, SRZ ;  /* 0x0000000000947805 */ /* 0x000fe2000001ff00 */
[----:B------:R-:W-:Y:S01]  /*0a70*/  IABS R67, R20 ;  /* 0x0000001400437213 */ /* 0x000fe20000000000 */
[----:B------:R-:W-:Y:S01]  /*0a80*/  CS2R R150, SRZ ;  /* 0x0000000000967805 */ /* 0x000fe2000001ff00 */
[--C-:B--2---:R-:W-:Y:S01]  /*0a90*/  IMAD.MOV R9, RZ, RZ, -R5.reuse ;  /* 0x000000ffff097224 */ /* 0x104fe200078e0a05 */
[----:B------:R-:W-:Y:S01]  /*0aa0*/  CS2R R96, SRZ ;  /* 0x0000000000607805 */ /* 0x000fe2000001ff00 */
[----:B------:R-:W-:Y:S01]  /*0ab0*/  CS2R R98, SRZ ;  /* 0x0000000000627805 */ /* 0x000fe2000001ff00 */
[----:B------:R-:W-:Y:S01]  /*0ac0*/  CS2R R92, SRZ ;  /* 0x00000000005c7805 */ /* 0x000fe2000001ff00 */
[----:B------:R-:W-:Y:S01]  /*0ad0*/  IMAD R9, R9, R0, RZ ;  /* 0x0000000009097224 */ /* 0x000fe200078e02ff */
[----:B------:R-:W-:Y:S01]  /*0ae0*/  CS2R R94, SRZ ;  /* 0x00000000005e7805 */ /* 0x000fe2000001ff00 */
[----:B------:R-:W-:Y:S01]  /*0af0*/  CS2R R152, SRZ ;  /* 0x0000000000987805 */ /* 0x000fe2000001ff00 */
[----:B------:R-:W-:Y:S01]  /*0b00*/  CS2R R154, SRZ ;  /* 0x00000000009a7805 */ /* 0x000fe2000001ff00 */
[----:B------:R-:W-:Y:S01]  /*0b10*/  IMAD.HI.U32 R6, R5, R9, R4 ;  /* 0x0000000905067227 */ /* 0x000fe200078e0004 */
[----:B------:R-:W-:Y:S01]  /*0b20*/  SHF.R.S32.HI R5, RZ, 0x1f, R250 ;  /* 0x0000001fff057819 */ /* 0x000fe200000114fa */
[----:B------:R-:W-:Y:S01]  /*0b30*/  CS2R R156, SRZ ;  /* 0x00000000009c7805 */ /* 0x000fe2000001ff00 */
[----:B------:R-:W-:Y:S01]  /*0b40*/  CS2R R158, SRZ ;  /* 0x00000000009e7805 */ /* 0x000fe2000001ff00 */
[----:B------:R-:W-:Y:S01]  /*0b50*/  IMAD.MOV.U32 R9, RZ, RZ, R8 ;  /* 0x000000ffff097224 */ /* 0x000fe200078e0008 */
[----:B------:R-:W-:Y:S01]  /*0b60*/  LEA.HI R250, R5, R250, RZ, 0x5 ;  /* 0x000000fa05fa7211 */ /* 0x000fe200078f28ff */
[----:B------:R-:W-:Y:S01]  /*0b70*/  CS2R R160, SRZ ;  /* 0x0000000000a07805 */ /* 0x000fe2000001ff00 */
[----:B------:R-:W-:Y:S01]  /*0b80*/  CS2R R162, SRZ ;  /* 0x0000000000a27805 */ /* 0x000fe2000001ff00 */
[----:B------:R-:W-:Y:S01]  /*0b90*/  IMAD.HI.U32 R4, R6, R9, RZ ;  /* 0x0000000906047227 */ /* 0x000fe200078e00ff */
[----:B------:R-:W-:Y:S01]  /*0ba0*/  SHF.R.S32.HI R250, RZ, 0x5, R250 ;  /* 0x00000005fffa7819 */ /* 0x000fe200000114fa */
[----:B------:R-:W-:Y:S01]  /*0bb0*/  CS2R R164, SRZ ;  /* 0x0000000000a47805 */ /* 0x000fe2000001ff00 */
[----:B------:R-:W-:Y:S01]  /*0bc0*/  CS2R R166, SRZ ;  /* 0x0000000000a67805 */ /* 0x000fe2000001ff00 */
[----:B------:R-:W-:-:S02]  /*0bd0*/  IMAD.MOV R4, RZ, RZ, -R4 ;  /* 0x000000ffff047224 */ /* 0x000fc400078e0a04 */
[----:B------:R-:W-:Y:S02]  /*0be0*/  IMAD.SHL.U32 R251, R251, 0x20, RZ ;  /* 0x00000020fbfb7824 */ /* 0x000fe400078e00ff */
[----:B------:R-:W-:Y:S02]  /*0bf0*/  IMAD R9, R0, R4, R9 ;  /* 0x0000000400097224 */ /* 0x000fe400078e0209 */
[----:B------:R-:W-:-:S03]  /*0c00*/  IMAD.HI.U32 R4, R6, R11, RZ ;  /* 0x0000000b06047227 */ /* 0x000fc600078e00ff */
[----:B------:R-:W-:Y:S01]  /*0c10*/  ISETP.GT.U32.AND P0, PT, R0, R9, PT ;  /* 0x000000090000720c */ /* 0x000fe20003f04070 */
[----:B------:R-:W-:Y:S02]  /*0c20*/  IMAD.MOV R8, RZ, RZ, -R4 ;  /* 0x000000ffff087224 */ /* 0x000fe400078e0a04 */
[----:B------:R-:W-:-:S04]  /*0c30*/  IMAD.HI.U32 R4, R6, R13, RZ ;  /* 0x0000000d06047227 */ /* 0x000fc800078e00ff */
[----:B------:R-:W-:Y:S01]  /*0c40*/  IMAD R5, R0, R8, R11 ;  /* 0x0000000800057224 */ /* 0x000fe200078e020b */
[C---:B------:R-:W-:Y:S01]  /*0c50*/  LOP3.LUT R8, R2.reuse, 0x68, RZ, 0xfc, !PT ;  /* 0x0000006802087812 */ /* 0x040fe200078efcff */
[----:B------:R-:W-:Y:S01]  /*0c60*/  IMAD.MOV R7, RZ, RZ, -R4 ;  /* 0x000000ffff077224 */ /* 0x000fe200078e0a04 */
[----:B------:R-:W-:Y:S02]  /*0c70*/  LOP3.LUT R4, R2, 0x6c, RZ, 0xfc, !PT ;  /* 0x0000006c02047812 */ /* 0x000fe400078efcff */
[C---:B------:R-:W-:Y:S01]  /*0c80*/  ISETP.GT.U32.AND P6, PT, R0.reuse, R5, PT ;  /* 0x000000050000720c */ /* 0x040fe20003fc4070 */
[----:B------:R-:W-:Y:S01]  /*0c90*/  @!P0 IMAD.IADD R9, R9, 0x1, -R0 ;  /* 0x0000000109098824 */ /* 0x000fe200078e0a00 */
[----:B------:R-:W-:Y:S01]  /*0ca0*/  IABS R15, R4 ;  /* 0x00000004000f7213 */ /* 0x000fe20000000000 */
[----:B------:R-:W-:Y:S01]  /*0cb0*/  IMAD R7, R0, R7, R13 ;  /* 0x0000000700077224 */ /* 0x000fe200078e020d */
[----:B------:R-:W-:Y:S02]  /*0cc0*/  ISETP.GE.AND P2, PT, R4, RZ, PT ;  /* 0x000000ff0400720c */ /* 0x000fe40003f46270 */
[----:B------:R-:W-:Y:S01]  /*0cd0*/  ISETP.GT.U32.AND P1, PT, R0, R9, PT ;  /* 0x000000090000720c */ /* 0x000fe20003f24070 */
[----:B------:R-:W-:Y:S01]  /*0ce0*/  IMAD.HI.U32 R4, R6, R15, RZ ;  /* 0x0000000f06047227 */ /* 0x000fe200078e00ff */
[----:B------:R-:W-:-:S02]  /*0cf0*/  ISETP.GE.AND P0, PT, R10, RZ, PT ;  /* 0x000000ff0a00720c */ /* 0x000fc40003f06270 */
[----:B------:R-:W-:Y:S01]  /*0d00*/  LOP3.LUT R10, R2, 0x64, RZ, 0xfc, !PT ;  /* 0x00000064020a7812 */ /* 0x000fe200078efcff */
[----:B------:R-:W-:Y:S01]  /*0d10*/  IMAD.MOV R4, RZ, RZ, -R4 ;  /* 0x000000ffff047224 */ /* 0x000fe200078e0a04 */
[----:B------:R-:W-:Y:S01]  /*0d20*/  IABS R17, R8 ;  /* 0x0000000800117213 */ /* 0x000fe20000000000 */
[----:B------:R-:W-:Y:S01]  /*0d30*/  @!P6 IMAD.IADD R5, R5, 0x1, -R0 ;  /* 0x000000010505e824 */ /* 0x000fe200078e0a00 */
[----:B------:R-:W-:Y:S01]  /*0d40*/  IABS R19, R10 ;  /* 0x0000000a00137213 */ /* 0x000fe20000000000 */
[----:B------:R-:W-:Y:S01]  /*0d50*/  IMAD R15, R0, R4, R15 ;  /* 0x00000004000f7224 */ /* 0x000fe200078e020f */
[----:B------:R-:W-:Y:S01]  /*0d60*/  ISETP.GE.AND P3, PT, R8, RZ, PT ;  /* 0x000000ff0800720c */ /* 0x000fe20003f66270 */
[----:B------:R-:W-:Y:S01]  /*0d70*/  IMAD.HI.U32 R4, R6, R17, RZ ;  /* 0x0000001106047227 */ /* 0x000fe200078e00ff */
[----:B------:R-:W-:-:S03]  /*0d80*/  ISETP.GT.U32.AND P6, PT, R0, R5, PT ;  /* 0x000000050000720c */ /* 0x000fc60003fc4070 */
[----:B------:R-:W-:Y:S01]  /*0d90*/  @!P1 IMAD.IADD R9, R9, 0x1, -R0 ;  /* 0x0000000109099824 */ /* 0x000fe200078e0a00 */
[----:B------:R-:W-:Y:S01]  /*0da0*/  ISETP.GE.AND P1, PT, R10, RZ, PT ;  /* 0x000000ff0a00720c */ /* 0x000fe20003f26270 */
[----:B------:R-:W-:-:S04]  /*0db0*/  IMAD.HI.U32 R8, R6, R19, RZ ;  /* 0x0000001306087227 */ /* 0x000fc800078e00ff */
[----:B------:R-:W-:Y:S01]  /*0dc0*/  @!P4 IMAD.MOV R9, RZ, RZ, -R9 ;  /* 0x000000ffff09c224 */ /* 0x000fe200078e0a09 */
[C---:B------:R-:W-:Y:S01]  /*0dd0*/  ISETP.GT.U32.AND P4, PT, R0.reuse, R7, PT ;  /* 0x000000070000720c */ /* 0x040fe20003f84070 */
[----:B------:R-:W-:Y:S02]  /*0de0*/  IMAD.MOV R10, RZ, RZ, -R4 ;  /* 0x000000ffff0a7224 */ /* 0x000fe400078e0a04 */
[----:B------:R-:W-:Y:S01]  /*0df0*/  @!P6 IMAD.IADD R5, R5, 0x1, -R0 ;  /* 0x000000010505e824 */ /* 0x000fe200078e0a00 */
[C---:B------:R-:W-:Y:S01]  /*0e00*/  ISETP.GT.U32.AND P6, PT, R0.reuse, R15, PT ;  /* 0x0000000f0000720c */ /* 0x040fe20003fc4070 */
[----:B------:R-:W-:Y:S02]  /*0e10*/  IMAD.MOV R8, RZ, RZ, -R8 ;  /* 0x000000ffff087224 */ /* 0x000fe400078e0a08 */
[C---:B------:R-:W-:Y:S02]  /*0e20*/  IMAD R17, R0.reuse, R10, R17 ;  /* 0x0000000a00117224 */ /* 0x040fe400078e0211 */
[----:B------:R-:W-:-:S02]  /*0e30*/  IMAD R19, R0, R8, R19 ;  /* 0x0000000800137224 */ /* 0x000fc400078e0213 */
[----:B------:R-:W-:Y:S02]  /*0e40*/  IMAD.MOV.U32 R11, RZ, RZ, R5 ;  /* 0x000000ffff0b7224 */ /* 0x000fe400078e0005 */
[----:B------:R-:W-:Y:S02]  /*0e50*/  @!P4 IMAD.IADD R7, R7, 0x1, -R0 ;  /* 0x000000010707c824 */ /* 0x000fe400078e0a00 */
[----:B------:R-:W-:-:S03]  /*0e60*/  IMAD.HI.U32 R4, R6, R21, RZ ;  /* 0x0000001506047227 */ /* 0x000fc600078e00ff */
[C---:B------:R-:W-:Y:S01]  /*0e70*/  ISETP.GT.U32.AND P4, PT, R0.reuse, R7, PT ;  /* 0x000000070000720c */ /* 0x040fe20003f84070 */
[----:B------:R-:W-:Y:S01]  /*0e80*/  @!P0 IMAD.MOV R11, RZ, RZ, -R11 ;  /* 0x000000ffff0b8224 */ /* 0x000fe200078e0a0b */
[----:B------:R-:W-:Y:S01]  /*0e90*/  ISETP.GT.U32.AND P0, PT, R0, R19, PT ;  /* 0x000000130000720c */ /* 0x000fe20003f04070 */
[----:B------:R-:W-:Y:S02]  /*0ea0*/  IMAD.MOV R10, RZ, RZ, -R4 ;  /* 0x000000ffff0a7224 */ /* 0x000fe400078e0a04 */
[----:B------:R-:W-:-:S04]  /*0eb0*/  IMAD.HI.U32 R4, R6, R23, RZ ;  /* 0x0000001706047227 */ /* 0x000fc800078e00ff */
[----:B------:R-:W-:Y:S01]  /*0ec0*/  IMAD R21, R0, R10, R21 ;  /* 0x0000000a00157224 */ /* 0x000fe200078e0215 */
[----:B------:R-:W-:Y:S01]  /*0ed0*/  LOP3.LUT R10, R2, 0x50, RZ, 0xfc, !PT ;  /* 0x00000050020a7812 */ /* 0x000fe200078efcff */
[----:B------:R-:W-:Y:S02]  /*0ee0*/  IMAD.MOV R4, RZ, RZ, -R4 ;  /* 0x000000ffff047224 */ /* 0x000fe400078e0a04 */
[--C-:B------:R-:W-:Y:S01]  /*0ef0*/  @!P4 IMAD.IADD R7, R7, 0x1, -R0.reuse ;  /* 0x000000010707c824 */ /* 0x100fe200078e0a00 */
[C---:B------:R-:W-:Y:S01]  /*0f00*/  ISETP.GT.U32.AND P4, PT, R0.reuse, R17, PT ;  /* 0x000000110000720c */ /* 0x040fe20003f84070 */
[----:B------:R-:W-:Y:S02]  /*0f10*/  IMAD R23, R0, R4, R23 ;  /* 0x0000000400177224 */ /* 0x000fe400078e0217 */
[----:B------:R-:W-:Y:S01]  /*0f20*/  IMAD.MOV.U32 R13, RZ, RZ, R7 ;  /* 0x000000ffff0d7224 */ /* 0x000fe200078e0007 */
[----:B------:R-:W-:Y:S01]  /*0f30*/  IABS R7, R10 ;  /* 0x0000000a00077213 */ /* 0x000fe20000000000 */
[----:B------:R-:W-:-:S02]  /*0f40*/  @!P0 IMAD.IADD R19, R19, 0x1, -R0 ;  /* 0x0000000113138824 */ /* 0x000fc400078e0a00 */
[----:B------:R-:W-:Y:S01]  /*0f50*/  @!P5 IMAD.MOV R13, RZ, RZ, -R13 ;  /* 0x000000ffff0dd224 */ /* 0x000fe200078e0a0d */
[----:B------:R-:W-:Y:S01]  /*0f60*/  ISETP.GT.U32.AND P5, PT, R0, R21, PT ;  /* 0x000000150000720c */ /* 0x000fe20003fa4070 */
[----:B------:R-:W-:-:S04]  /*0f70*/  IMAD.HI.U32 R4, R6, R25, RZ ;  /* 0x0000001906047227 */ /* 0x000fc800078e00ff */
[--C-:B------:R-:W-:Y:S01]  /*0f80*/  @!P4 IMAD.IADD R17, R17, 0x1, -R0.reuse ;  /* 0x000000011111c824 */ /* 0x100fe200078e0a00 */
[C---:B------:R-:W-:Y:S01]  /*0f90*/  ISETP.GT.U32.AND P4, PT, R0.reuse, R23, PT ;  /* 0x000000170000720c */ /* 0x040fe20003f84070 */
[----:B------:R-:W-:Y:S02]  /*0fa0*/  @!P6 IMAD.IADD R15, R15, 0x1, -R0 ;  /* 0x000000010f0fe824 */ /* 0x000fe400078e0a00 */
[----:B------:R-:W-:Y:S01]  /*0fb0*/  IMAD.MOV R4, RZ, RZ, -R4 ;  /* 0x000000ffff047224 */ /* 0x000fe200078e0a04 */
[----:B------:R-:W-:Y:S01]  /*0fc0*/  ISETP.GT.U32.AND P0, PT, R0, R17, PT ;  /* 0x000000110000720c */ /* 0x000fe20003f04070 */
[----:B------:R-:W-:Y:S01]  /*0fd0*/  IMAD.HI.U32 R8, R6, R33, RZ ;  /* 0x0000002106087227 */ /* 0x000fe200078e00ff */
[----:B------:R-:W-:-:S03]  /*0fe0*/  ISETP.GT.U32.AND P6, PT, R0, R15, PT ;  /* 0x0000000f0000720c */ /* 0x000fc60003fc4070 */
[C---:B------:R-:W-:Y:S02]  /*0ff0*/  IMAD R5, R0.reuse, R4, R25 ;  /* 0x0000000400057224 */ /* 0x040fe400078e0219 */
[--C-:B------:R-:W-:Y:S01]  /*1000*/  @!P5 IMAD.IADD R21, R21, 0x1, -R0.reuse ;  /* 0x000000011515d824 */ /* 0x100fe200078e0a00 */
[----:B------:R-:W-:Y:S01]  /*1010*/  ISETP.GT.U32.AND P5, PT, R0, R19, PT ;  /* 0x000000130000720c */ /* 0x000fe20003fa4070 */
[----:B------:R-:W-:Y:S02]  /*1020*/  @!P4 IMAD.IADD R23, R23, 0x1, -R0 ;  /* 0x000000011717c824 */ /* 0x000fe400078e0a00 */
[----:B------:R-:W-:Y:S01]  /*1030*/  IMAD.HI.U32 R4, R6, R7, RZ ;  /* 0x0000000706047227 */ /* 0x000fe200078e00ff */
[----:B------:R-:W-:-:S03]  /*1040*/  ISETP.GT.U32.AND P4, PT, R0, R21, PT ;  /* 0x000000150000720c */ /* 0x000fc60003f84070 */
[--C-:B------:R-:W-:Y:S01]  /*1050*/  @!P0 IMAD.IADD R17, R17, 0x1, -R0.reuse ;  /* 0x0000000111118824 */ /* 0x100fe200078e0a00 */
[----:B------:R-:W-:Y:S01]  /*1060*/  ISETP.GT.U32.AND P0, PT, R0, R5, PT ;  /* 0x000000050000720c */ /* 0x000fe20003f04070 */
[----:B------:R-:W-:Y:S01]  /*1070*/  @!P6 IMAD.IADD R15, R15, 0x1, -R0 ;  /* 0x000000010f0fe824 */ /* 0x000fe200078e0a00 */
[----:B------:R-:W-:Y:S01]  /*1080*/  ISETP.GE.AND P6, PT, R12, RZ, PT ;  /* 0x000000ff0c00720c */ /* 0x000fe20003fc6270 */
[----:B------:R-:W-:Y:S01]  /*1090*/  IMAD.MOV R4, RZ, RZ, -R4 ;  /* 0x000000ffff047224 */ /* 0x000fe200078e0a04 */
[----:B------:R-:W-:Y:S01]  /*10a0*/  LOP3.LUT R12, R2, 0x4c, RZ, 0xfc, !PT ;  /* 0x0000004c020c7812 */ /* 0x000fe200078efcff */
[----:B------:R-:W-:Y:S01]  /*10b0*/  @!P2 IMAD.MOV R15, RZ, RZ, -R15 ;  /* 0x000000ffff0fa224 */ /* 0x000fe200078e0a0f */
[C---:B------:R-:W-:Y:S01]  /*10c0*/  ISETP.GT.U32.AND P2, PT, R0.reuse, R23, PT ;  /* 0x000000170000720c */ /* 0x040fe20003f44070 */
[----:B------:R-:W-:Y:S01]  /*10d0*/  IMAD R7, R0, R4, R7 ;  /* 0x0000000400077224 */ /* 0x000fe200078e0207 */
[----:B------:R-:W-:Y:S01]  /*10e0*/  IABS R31, R12 ;  /* 0x0000000c001f7213 */ /* 0x000fe20000000000 */
[----:B------:R-:W-:-:S02]  /*10f0*/  @!P4 IMAD.IADD R21, R21, 0x1, -R0 ;  /* 0x000000011515c824 */ /* 0x000fc400078e0a00 */
[----:B------:R-:W-:Y:S01]  /*1100*/  @!P3 IMAD.MOV R17, RZ, RZ, -R17 ;  /* 0x000000ffff11b224 */ /* 0x000fe200078e0a11 */
[----:B------:R-:W-:Y:S01]  /*1110*/  ISETP.GT.U32.AND P4, PT, R0, R7, PT ;  /* 0x000000070000720c */ /* 0x000fe20003f84070 */
[----:B------:R-:W-:Y:S01]  /*1120*/  @!P0 IMAD.IADD R5, R5, 0x1, -R0 ;  /* 0x0000000105058824 */ /* 0x000fe200078e0a00 */
[----:B------:R-:W-:Y:S01]  /*1130*/  ISETP.GE.AND P0, PT, R10, RZ, PT ;  /* 0x000000ff0a00720c */ /* 0x000fe20003f06270 */
[----:B------:R-:W-:Y:S01]  /*1140*/  IMAD.HI.U32 R4, R6, R31, RZ ;  /* 0x0000001f06047227 */ /* 0x000fe200078e00ff */
[----:B------:R-:W-:Y:S02]  /*1150*/  LOP3.LUT R10, R2, 0x44, RZ, 0xfc, !PT ;  /* 0x00000044020a7812 */ /* 0x000fe400078efcff */
[----:B------:R-:W-:Y:S01]  /*1160*/  ISETP.GT.U32.AND P3, PT, R0, R5, PT ;  /* 0x000000050000720c */ /* 0x000fe20003f64070 */
[----:B------:R-:W-:Y:S01]  /*1170*/  IMAD.MOV R4, RZ, RZ, -R4 ;  /* 0x000000ffff047224 */ /* 0x000fe200078e0a04 */
[----:B------:R-:W-:Y:S01]  /*1180*/  IABS R27, R10 ;  /* 0x0000000a001b7213 */ /* 0x000fe20000000000 */
[----:B------:R-:W-:Y:S01]  /*1190*/  @!P2 IMAD.IADD R23, R23, 0x1, -R0 ;  /* 0x000000011717a824 */ /* 0x000fe200078e0a00 */
[----:B------:R-:W-:Y:S01]  /*11a0*/  ISETP.GE.AND P2, PT, R16, RZ, PT ;  /* 0x000000ff1000720c */ /* 0x000fe20003f46270 */
[----:B------:R-:W-:Y:S01]  /*11b0*/  IMAD R31, R0, R4, R31 ;  /* 0x00000004001f7224 */ /* 0x000fe200078e021f */
[----:B------:R-:W-:Y:S01]  /*11c0*/  LOP3.LUT R16, R2, 0x30, RZ, 0xfc, !PT ;  /* 0x0000003002107812 */ /* 0x000fe200078efcff */
[----:B------:R-:W-:-:S03]  /*11d0*/  IMAD.HI.U32 R4, R6, R27, RZ ;  /* 0x0000001b06047227 */ /* 0x000fc600078e00ff */
[----:B------:R-:W-:Y:S01]  /*11e0*/  IABS R45, R16 ;  /* 0x00000010002d7213 */ /* 0x000fe20000000000 */
[--C-:B------:R-:W-:Y:S02]  /*11f0*/  @!P4 IMAD.IADD R7, R7, 0x1, -R0.reuse ;  /* 0x000000010707c824 */ /* 0x100fe400078e0a00 */
[----:B------:R-:W-:Y:S01]  /*1200*/  @!P5 IMAD.IADD R19, R19, 0x1, -R0 ;  /* 0x000000011313d824 */ /* 0x000fe200078e0a00 */
[----:B------:R-:W-:Y:S01]  /*1210*/  ISETP.GE.AND P5, PT, R14, RZ, PT ;  /* 0x000000ff0e00720c */ /* 0x000fe20003fa6270 */
[----:B------:R-:W-:Y:S01]  /*1220*/  IMAD.MOV R4, RZ, RZ, -R4 ;  /* 0x000000ffff047224 */ /* 0x000fe200078e0a04 */
[----:B------:R-:W-:Y:S01]  /*1230*/  LOP3.LUT R14, R2, 0x40, RZ, 0xfc, !PT ;  /* 0x00000040020e7812 */ /* 0x000fe200078efcff */
[----:B------:R-:W-:Y:S01]  /*1240*/  @!P3 IMAD.IADD R5, R5, 0x1, -R0 ;  /* 0x000000010505b824 */ /* 0x000fe200078e0a00 */
[C---:B------:R-:W-:Y:S01]  /*1250*/  ISETP.GT.U32.AND P4, PT, R0.reuse, R7, PT ;  /* 0x000000070000720c */ /* 0x040fe20003f84070 */
[----:B------:R-:W-:Y:S01]  /*1260*/  IMAD.MOV.U32 R25, RZ, RZ, R23 ;  /* 0x000000ffff197224 */ /* 0x000fe200078e0017 */
[----:B------:R-:W-:Y:S01]  /*1270*/  IABS R29, R14 ;  /* 0x0000000e001d7213 */ /* 0x000fe20000000000 */
[----:B------:R-:W-:Y:S01]  /*1280*/  @!P1 IMAD.MOV R19, RZ, RZ, -R19 ;  /* 0x000000ffff139224 */ /* 0x000fe200078e0a13 */
[C---:B------:R-:W-:Y:S01]  /*1290*/  ISETP.GT.U32.AND P1, PT, R0.reuse, R31, PT ;  /* 0x0000001f0000720c */ /* 0x040fe20003f24070 */
[----:B------:R-:W-:Y:S01]  /*12a0*/  IMAD R23, R0, R4, R27 ;  /* 0x0000000400177224 */ /* 0x000fe200078e021b */
[----:B------:R-:W-:Y:S01]  /*12b0*/  ISETP.GE.AND P3, PT, R18, RZ, PT ;  /* 0x000000ff1200720c */ /* 0x000fe20003f66270 */
[----:B------:R-:W-:-:S02]  /*12c0*/  IMAD.MOV.U32 R27, RZ, RZ, R5 ;  /* 0x000000ffff1b7224 */ /* 0x000fc400078e0005 */
[----:B------:R-:W-:Y:S02]  /*12d0*/  IMAD.MOV R8, RZ, RZ, -R8 ;  /* 0x000000ffff087224 */ /* 0x000fe400078e0a08 */
[----:B------:R-:W-:Y:S01]  /*12e0*/  @!P2 IMAD.MOV R27, RZ, RZ, -R27 ;  /* 0x000000ffff1ba224 */ /* 0x000fe200078e0a1b */
[C---:B------:R-:W-:Y:S01]  /*12f0*/  ISETP.GT.U32.AND P2, PT, R0.reuse, R23, PT ;  /* 0x000000170000720c */ /* 0x040fe20003f44070 */
[----:B------:R-:W-:Y:S02]  /*1300*/  IMAD R33, R0, R8, R33 ;  /* 0x0000000800217224 */ /* 0x000fe400078e0221 */
[----:B------:R-:W-:-:S04]  /*1310*/  IMAD.HI.U32 R8, R6, R29, RZ ;  /* 0x0000001d06087227 */ /* 0x000fc800078e00ff */
[----:B------:R-:W-:Y:S02]  /*1320*/  IMAD.MOV R8, RZ, RZ, -R8 ;  /* 0x000000ffff087224 */ /* 0x000fe400078e0a08 */
[--C-:B------:R-:W-:Y:S01]  /*1330*/  @!P4 IMAD.IADD R7, R7, 0x1, -R0.reuse ;  /* 0x000000010707c824 */ /* 0x100fe200078e0a00 */
[----:B------:R-:W-:Y:S01]  /*1340*/  ISETP.GE.AND P4, PT, R10, RZ, PT ;  /* 0x000000ff0a00720c */ /* 0x000fe20003f86270 */
[--C-:B------:R-:W-:Y:S01]  /*1350*/  @!P1 IMAD.IADD R31, R31, 0x1, -R0.reuse ;  /* 0x000000011f1f9824 */ /* 0x100fe200078e0a00 */
[----:B------:R-:W-:Y:S01]  /*1360*/  LOP3.LUT R10, R2, 0x38, RZ, 0xfc, !PT ;  /* 0x00000038020a7812 */ /* 0x000fe200078efcff */
[C---:B------:R-:W-:Y:S02]  /*1370*/  IMAD R5, R0.reuse, R8, R29 ;  /* 0x0000000800057224 */ /* 0x040fe400078e021d */
[----:B------:R-:W-:Y:S01]  /*1380*/  IMAD.MOV.U32 R29, RZ, RZ, R7 ;  /* 0x000000ffff1d7224 */ /* 0x000fe200078e0007 */
[----:B------:R-:W-:Y:S01]  /*1390*/  IABS R35, R10 ;  /* 0x0000000a00237213 */ /* 0x000fe20000000000 */
[----:B------:R-:W-:Y:S01]  /*13a0*/  @!P2 IMAD.IADD R23, R23, 0x1, -R0 ;  /* 0x000000011717a824 */ /* 0x000fe200078e0a00 */
[C---:B------:R-:W-:Y:S01]  /*13b0*/  ISETP.GT.U32.AND P1, PT, R0.reuse, R31, PT ;  /* 0x0000001f0000720c */ /* 0x040fe20003f24070 */
[----:B------:R-:W-:Y:S01]  /*13c0*/  @!P0 IMAD.MOV R29, RZ, RZ, -R29 ;  /* 0x000000ffff1d8224 */ /* 0x000fe200078e0a1d */
[----:B------:R-:W-:Y:S01]  /*13d0*/  ISETP.GT.U32.AND P0, PT, R0, R5, PT ;  /* 0x000000050000720c */ /* 0x000fe20003f04070 */
[----:B------:R-:W-:Y:S01]  /*13e0*/  @!P6 IMAD.MOV R21, RZ, RZ, -R21 ;  /* 0x000000ffff15e224 */ /* 0x000fe200078e0a15 */
[----:B------:R-:W-:Y:S01]  /*13f0*/  ISETP.GE.AND P6, PT, R12, RZ, PT ;  /* 0x000000ff0c00720c */ /* 0x000fe20003fc6270 */
[----:B------:R-:W-:Y:S01]  /*1400*/  IMAD.HI.U32 R4, R6, R35, RZ ;  /* 0x0000002306047227 */ /* 0x000fe200078e00ff */
[----:B------:R-:W-:-:S02]  /*1410*/  LOP3.LUT R12, R2, 0x34, RZ, 0xfc, !PT ;  /* 0x00000034020c7812 */ /* 0x000fc400078efcff */
[C---:B------:R-:W-:Y:S01]  /*1420*/  ISETP.GT.U32.AND P2, PT, R0.reuse, R23, PT ;  /* 0x000000170000720c */ /* 0x040fe20003f44070 */
[----:B------:R-:W-:Y:S01]  /*1430*/  IMAD.MOV R4, RZ, RZ, -R4 ;  /* 0x000000ffff047224 */ /* 0x000fe200078e0a04 */
[----:B------:R-:W-:Y:S01]  /*1440*/  IABS R39, R12 ;  /* 0x0000000c00277213 */ /* 0x000fe20000000000 */
[----:B------:R-:W-:Y:S01]  /*1450*/  @!P5 IMAD.MOV R25, RZ, RZ, -R25 ;  /* 0x000000ffff19d224 */ /* 0x000fe200078e0a19 */
[----:B------:R-:W-:Y:S01]  /*1460*/  ISETP.GT.U32.AND P5, PT, R0, R33, PT ;  /* 0x000000210000720c */ /* 0x000fe20003fa4070 */
[----:B------:R-:W-:Y:S01]  /*1470*/  @!P1 IMAD.IADD R31, R31, 0x1, -R0 ;  /* 0x000000011f1f9824 */ /* 0x000fe200078e0a00 */
[----:B------:R-:W-:Y:S01]  /*1480*/  ISETP.GE.AND P1, PT, R14, RZ, PT ;  /* 0x000000ff0e00720c */ /* 0x000fe20003f26270 */
[----:B------:R-:W-:Y:S01]  /*1490*/  IMAD R7, R0, R4, R35 ;  /* 0x0000000400077224 */ /* 0x000fe200078e0223 */
[----:B------:R-:W-:Y:S01]  /*14a0*/  LOP3.LUT R14, R2, 0x24, RZ, 0xfc, !PT ;  /* 0x00000024020e7812 */ /* 0x000fe200078efcff */
[----:B------:R-:W-:-:S03]  /*14b0*/  IMAD.HI.U32 R4, R6, R39, RZ ;  /* 0x0000002706047227 */ /* 0x000fc600078e00ff */
[----:B------:R-:W-:Y:S01]  /*14c0*/  IABS R51, R14 ;  /* 0x0000000e00337213 */ /* 0x000fe20000000000 */
[----:B------:R-:W-:Y:S02]  /*14d0*/  @!P0 IMAD.IADD R5, R5, 0x1, -R0 ;  /* 0x0000000105058824 */ /* 0x000fe400078e0a00 */
[----:B------:R-:W-:Y:S01]  /*14e0*/  @!P6 IMAD.MOV R31, RZ, RZ, -R31 ;  /* 0x000000ffff1fe224 */ /* 0x000fe200078e0a1f */
[C---:B------:R-:W-:Y:S01]  /*14f0*/  ISETP.GT.U32.AND P6, PT, R0.reuse, R7, PT ;  /* 0x000000070000720c */ /* 0x040fe20003fc4070 */
[----:B------:R-:W-:Y:S01]  /*1500*/  IMAD.MOV R4, RZ, RZ, -R4 ;  /* 0x000000ffff047224 */ /* 0x000fe200078e0a04 */
[----:B------:R-:W-:Y:S01]  /*1510*/  ISETP.GT.U32.AND P0, PT, R0, R5, PT ;  /* 0x000000050000720c */ /* 0x000fe20003f04070 */
[----:B------:R-:W-:Y:S01]  /*1520*/  @!P2 IMAD.IADD R23, R23, 0x1, -R0 ;  /* 0x000000011717a824 */ /* 0x000fe200078e0a00 */
[----:B------:R-:W-:Y:S01]  /*1530*/  ISETP.GE.AND P2, PT, R16, RZ, PT ;  /* 0x000000ff1000720c */ /* 0x000fe20003f46270 */
[----:B------:R-:W-:Y:S01]  /*1540*/  IMAD R39, R0, R4, R39 ;  /* 0x0000000400277224 */ /* 0x000fe200078e0227 */
[----:B------:R-:W-:Y:S01]  /*1550*/  LOP3.LUT R4, R2, 0x2c, RZ, 0xfc, !PT ;  /* 0x0000002c02047812 */ /* 0x000fe200078efcff */
[----:B------:R-:W-:-:S02]  /*1560*/  IMAD.MOV.U32 R35, RZ, RZ, R23 ;  /* 0x000000ffff237224 */ /* 0x000fc400078e0017 */
[--C-:B------:R-:W-:Y:S02]  /*1570*/  @!P5 IMAD.IADD R33, R33, 0x1, -R0.reuse ;  /* 0x000000012121d824 */ /* 0x100fe400078e0a00 */
[----:B------:R-:W-:Y:S01]  /*1580*/  @!P4 IMAD.MOV R35, RZ, RZ, -R35 ;  /* 0x000000ffff23c224 */ /* 0x000fe200078e0a23 */
[C---:B------:R-:W-:Y:S01]  /*1590*/  ISETP.GT.U32.AND P4, PT, R0.reuse, R39, PT ;  /* 0x000000270000720c */ /* 0x040fe20003f84070 */
[--C-:B------:R-:W-:Y:S01]  /*15a0*/  @!P6 IMAD.IADD R7, R7, 0x1, -R0.reuse ;  /* 0x000000010707e824 */ /* 0x100fe200078e0a00 */
[----:B------:R-:W-:Y:S01]  /*15b0*/  ISETP.GT.U32.AND P5, PT, R0, R33, PT ;  /* 0x000000210000720c */ /* 0x000fe20003fa4070 */
[----:B------:R-:W-:Y:S01]  /*15c0*/  @!P0 IMAD.IADD R5, R5, 0x1, -R0 ;  /* 0x0000000105058824 */ /* 0x000fe200078e0a00 */
[----:B------:R-:W-:Y:S01]  /*15d0*/  ISETP.GE.AND P0, PT, R4, RZ, PT ;  /* 0x000000ff0400720c */ /* 0x000fe20003f06270 */
[----:B------:R-:W-:Y:S01]  /*15e0*/  IMAD.HI.U32 R8, R6, R45, RZ ;  /* 0x0000002d06087227 */ /* 0x000fe200078e00ff */
[----:B------:R-:W-:Y:S02]  /*15f0*/  IABS R4, R4 ;  /* 0x0000000400047213 */ /* 0x000fe40000000000 */
[----:B------:R-:W-:Y:S01]  /*1600*/  ISETP.GT.U32.AND P6, PT, R0, R7, PT ;  /* 0x000000070000720c */ /* 0x000fe20003fc4070 */
[----:B------:R-:W-:-:S02]  /*1610*/  IMAD.MOV R8, RZ, RZ, -R8 ;  /* 0x000000ffff087224 */ /* 0x000fc400078e0a08 */
[----:B------:R-:W-:Y:S02]  /*1620*/  IMAD.MOV.U32 R23, RZ, RZ, R4 ;  /* 0x000000ffff177224 */ /* 0x000fe400078e0004 */
[--C-:B------:R-:W-:Y:S02]  /*1630*/  @!P4 IMAD.IADD R39, R39, 0x1, -R0.reuse ;  /* 0x000000012727c824 */ /* 0x100fe400078e0a00 */
[----:B------:R-:W-:Y:S01]  /*1640*/  @!P5 IMAD.IADD R33, R33, 0x1, -R0 ;  /* 0x000000012121d824 */ /* 0x000fe200078e0a00 */
[----:B------:R-:W-:Y:S01]  /*1650*/  ISETP.GE.AND P5, PT, R10, RZ, PT ;  /* 0x000000ff0a00720c */ /* 0x000fe20003fa6270 */
[----:B------:R-:W-:Y:S01]  /*1660*/  IMAD R45, R0, R8, R45 ;  /* 0x00000008002d7224 */ /* 0x000fe200078e022d */
[----:B------:R-:W-:Y:S01]  /*1670*/  LOP3.LUT R8, R2, 0x28, RZ, 0xfc, !PT ;  /* 0x0000002802087812 */ /* 0x000fe200078efcff */
[----:B------:R-:W-:Y:S01]  /*1680*/  IMAD.HI.U32 R4, R6, R23, RZ ;  /* 0x0000001706047227 */ /* 0x000fe200078e00ff */
[----:B------:R-:W-:Y:S01]  /*1690*/  ISETP.GT.U32.AND P4, PT, R0, R39, PT ;  /* 0x000000270000720c */ /* 0x000fe20003f84070 */
[----:B------:R-:W1:Y:S01]  /*16a0*/  I2F.RP R10, R75 ;  /* 0x0000004b000a7306 */ /* 0x000e620000209400 */
[----:B------:R-:W-:Y:S01]  /*16b0*/  IABS R43, R8 ;  /* 0x00000008002b7213 */ /* 0x000fe20000000000 */
[----:B------:R-:W-:-:S02]  /*16c0*/  IMAD.MOV R4, RZ, RZ, -R4 ;  /* 0x000000ffff047224 */ /* 0x000fc400078e0a04 */
[----:B------:R-:W-:Y:S01]  /*16d0*/  @!P6 IMAD.IADD R7, R7, 0x1, -R0 ;  /* 0x000000010707e824 */ /* 0x000fe200078e0a00 */
[----:B------:R-:W-:Y:S01]  /*16e0*/  ISETP.GT.U32.AND P6, PT, R0, R45, PT ;  /* 0x0000002d0000720c */ /* 0x000fe20003fc4070 */
[----:B------:R-:W-:Y:S01]  /*16f0*/  @!P3 IMAD.MOV R33, RZ, RZ, -R33 ;  /* 0x000000ffff21b224 */ /* 0x000fe200078e0a21 */
[----:B------:R-:W-:Y:S01]  /*1700*/  ISETP.GE.AND P3, PT, R12, RZ, PT ;  /* 0x000000ff0c00720c */ /* 0x000fe20003f66270 */
[----:B------:R-:W-:Y:S02]  /*1710*/  IMAD R23, R0, R4, R23 ;  /* 0x0000000400177224 */ /* 0x000fe400078e0217 */
[----:B------:R-:W-:Y:S02]  /*1720*/  IMAD.MOV.U32 R37, RZ, RZ, R5 ;  /* 0x000000ffff257224 */ /* 0x000fe400078e0005 */
[----:B------:R-:W-:-:S04]  /*1730*/  IMAD.HI.U32 R4, R6, R43, RZ ;  /* 0x0000002b06047227 */ /* 0x000fc800078e00ff */
[----:B------:R-:W-:Y:S01]  /*1740*/  IMAD.MOV.U32 R41, RZ, RZ, R7 ;  /* 0x000000ffff297224 */ /* 0x000fe200078e0007 */
[----:B-1----:R-:W1:Y:S01]  /*1750*/  MUFU.RCP R12, R10 ;  /* 0x0000000a000c7308 */ /* 0x002e620000001000 */
[----:B------:R-:W-:-:S04]  /*1760*/  IMAD.HI.U32 R5, R6, R51, RZ ;  /* 0x0000003306057227 */ /* 0x000fc800078e00ff */
[----:B------:R-:W-:Y:S02]  /*1770*/  IMAD.MOV R4, RZ, RZ, -R4 ;  /* 0x000000ffff047224 */ /* 0x000fe400078e0a04 */
[----:B------:R-:W-:Y:S01]  /*1780*/  @!P5 IMAD.MOV R41, RZ, RZ, -R41 ;  /* 0x000000ffff29d224 */ /* 0x000fe200078e0a29 */
[C---:B------:R-:W-:Y:S01]  /*1790*/  ISETP.GT.U32.AND P5, PT, R0.reuse, R23, PT ;  /* 0x000000170000720c */ /* 0x040fe20003fa4070 */
[----:B------:R-:W-:Y:S02]  /*17a0*/  IMAD.MOV R5, RZ, RZ, -R5 ;  /* 0x000000ffff057224 */ /* 0x000fe400078e0a05 */
[--C-:B------:R-:W-:Y:S02]  /*17b0*/  @!P4 IMAD.IADD R39, R39, 0x1, -R0.reuse ;  /* 0x000000012727c824 */ /* 0x100fe400078e0a00 */
[----:B------:R-:W-:Y:S01]  /*17c0*/  IMAD R7, R0, R4, R43 ;  /* 0x0000000400077224 */ /* 0x000fe200078e022b */
[----:B------:R-:W-:Y:S01]  /*17d0*/  LOP3.LUT R4, R2, 0x20, RZ, 0xfc, !PT ;  /* 0x0000002002047812 */ /* 0x000fe200078efcff */
[----:B------:R-:W-:Y:S01]  /*17e0*/  IMAD R51, R0, R5, R51 ;  /* 0x0000000500337224 */ /* 0x000fe200078e0233 */
[----:B-1----:R-:W-:Y:S01]  /*17f0*/  IADD3 R12, R12, 0xffffffe, RZ ;  /* 0x0ffffffe0c0c7810 */ /* 0x002fe20007ffe0ff */
[----:B------:R-:W-:Y:S01]  /*1800*/  IMAD.MOV.U32 R43, RZ, RZ, R39 ;  /* 0x000000ffff2b7224 */ /* 0x000fe200078e0027 */
[----:B------:R-:W-:Y:S01]  /*1810*/  IABS R47, R4 ;  /* 0x00000004002f7213 */ /* 0x000fe20000000000 */
[--C-:B------:R-:W-:Y:S01]  /*1820*/  @!P6 IMAD.IADD R45, R45, 0x1, -R0.reuse ;  /* 0x000000012d2de824 */ /* 0x100fe200078e0a00 */
[C---:B------:R-:W-:Y:S01]  /*1830*/  ISETP.GT.U32.AND P4, PT, R0.reuse, R7, PT ;  /* 0x000000070000720c */ /* 0x040fe20003f84070 */
[----:B------:R-:W-:Y:S01]  /*1840*/  @!P3 IMAD.MOV R43, RZ, RZ, -R43 ;  /* 0x000000ffff2bb224 */ /* 0x000fe200078e0a2b */
[C---:B------:R-:W-:Y:S01]  /*1850*/  ISETP.GT.U32.AND P3, PT, R0.reuse, R51, PT ;  /* 0x000000330000720c */ /* 0x040fe20003f64070 */
[----:B------:R-:W-:Y:S01]  /*1860*/  @!P5 IMAD.IADD R23, R23, 0x1, -R0 ;  /* 0x000000011717d824 */ /* 0x000fe200078e0a00 */
[----:B------:R-:W-:Y:S01]  /*1870*/  ISETP.GT.U32.AND P6, PT, R0, R45, PT ;  /* 0x0000002d0000720c */ /* 0x000fe20003fc4070 */
[----:B------:R-:W-:Y:S01]  /*1880*/  @!P1 IMAD.MOV R37, RZ, RZ, -R37 ;  /* 0x000000ffff259224 */ /* 0x000fe200078e0a25 */
[----:B------:R-:W-:Y:S01]  /*1890*/  ISETP.GE.AND P1, PT, R8, RZ, PT ;  /* 0x000000ff0800720c */ /* 0x000fe20003f26270 */
[----:B------:R-:W-:Y:S01]  /*18a0*/  IMAD.HI.U32 R5, R6, R47, RZ ;  /* 0x0000002f06057227 */ /* 0x000fe200078e00ff */
[----:B------:R-:W-:-:S02]  /*18b0*/  ISETP.GT.U32.AND P5, PT, R0, R23, PT ;  /* 0x000000170000720c */ /* 0x000fc40003fa4070 */
[----:B------:R-:W-:Y:S01]  /*18c0*/  LOP3.LUT R8, R2, 0x18, RZ, 0xfc, !PT ;  /* 0x0000001802087812 */ /* 0x000fe200078efcff */
[----:B------:R-:W-:Y:S02]  /*18d0*/  IMAD.MOV R5, RZ, RZ, -R5 ;  /* 0x000000ffff057224 */ /* 0x000fe400078e0a05 */
[--C-:B------:R-:W-:Y:S01]  /*18e0*/  @!P4 IMAD.IADD R7, R7, 0x1, -R0.reuse ;  /* 0x000000010707c824 */ /* 0x100fe200078e0a00 */
[----:B------:R-:W-:Y:S01]  /*18f0*/  IABS R55, R8 ;  /* 0x0000000800377213 */ /* 0x000fe20000000000 */
[--C-:B------:R-:W-:Y:S02]  /*1900*/  @!P3 IMAD.IADD R51, R51, 0x1, -R0.reuse ;  /* 0x000000013333b824 */ /* 0x100fe400078e0a00 */
[----:B------:R-:W-:Y:S01]  /*1910*/  @!P6 IMAD.IADD R45, R45, 0x1, -R0 ;  /* 0x000000012d2de824 */ /* 0x000fe200078e0a00 */
[----:B------:R-:W-:Y:S01]  /*1920*/  ISETP.GE.AND P6, PT, R14, RZ, PT ;  /* 0x000000ff0e00720c */ /* 0x000fe20003fc6270 */
[----:B------:R-:W-:Y:S01]  /*1930*/  IMAD.HI.U32 R10, R6, R55, RZ ;  /* 0x00000037060a7227 */ /* 0x000fe200078e00ff */
[----:B------:R-:W-:-:S02]  /*1940*/  ISETP.GT.U32.AND P3, PT, R0, R51, PT ;  /* 0x000000330000720c */ /* 0x000fc40003f64070 */
[----:B------:R-:W-:Y:S01]  /*1950*/  ISETP.GT.U32.AND P4, PT, R0, R7, PT ;  /* 0x000000070000720c */ /* 0x000fe20003f84070 */
[----:B------:R-:W-:Y:S01]  /*1960*/  @!P5 IMAD.IADD R23, R23, 0x1, -R0 ;  /* 0x000000011717d824 */ /* 0x000fe200078e0a00 */
[----:B------:R-:W-:Y:S01]  /*1970*/  ISETP.GE.AND P5, PT, R8, RZ, PT ;  /* 0x000000ff0800720c */ /* 0x000fe20003fa6270 */
[----:B------:R-:W-:Y:S01]  /*1980*/  IMAD R39, R0, R5, R47 ;  /* 0x0000000500277224 */ /* 0x000fe200078e022f */
[----:B------:R-:W-:Y:S01]  /*1990*/  LOP3.LUT R8, R2, 0x10, RZ, 0xfc, !PT ;  /* 0x0000001002087812 */ /* 0x000fe200078efcff */
[----:B------:R-:W-:Y:S01]  /*19a0*/  IMAD.MOV.U32 R47, RZ, RZ, R23 ;  /* 0x000000ffff2f7224 */ /* 0x000fe200078e0017 */
[----:B------:R-:W1:Y:S01]  /*19b0*/  F2I.FTZ.U32.TRUNC.NTZ R5, R12 ;  /* 0x0000000c00057305 */ /* 0x000e62000021f000 */
[----:B------:R-:W-:Y:S01]  /*19c0*/  IMAD.MOV R10, RZ, RZ, -R10 ;  /* 0x000000ffff0a7224 */ /* 0x000fe200078e0a0a */
[----:B------:R-:W-:Y:S01]  /*19d0*/  IABS R61, R8 ;  /* 0x00000008003d7213 */ /* 0x000fe20000000000 */
[----:B------:R-:W-:Y:S01]  /*19e0*/  @!P0 IMAD.MOV R47, RZ, RZ, -R47 ;  /* 0x000000ffff2f8224 */ /* 0x000fe200078e0a2f */
[C---:B------:R-:W-:Y:S01]  /*19f0*/  ISETP.GT.U32.AND P0, PT, R0.reuse, R39, PT ;  /* 0x000000270000720c */ /* 0x040fe20003f04070 */
[----:B------:R-:W-:Y:S01]  /*1a00*/  IMAD R55, R0, R10, R55 ;  /* 0x0000000a00377224 */ /* 0x000fe200078e0237 */
[----:B------:R-:W-:Y:S01]  /*1a10*/  LOP3.LUT R10, R2, 0xc, RZ, 0xfc, !PT ;  /* 0x0000000c020a7812 */ /* 0x000fe200078efcff */
[----:B------:R-:W-:-:S02]  /*1a20*/  @!P3 IMAD.IADD R51, R51, 0x1, -R0 ;  /* 0x000000013333b824 */ /* 0x000fc400078e0a00 */
[----:B------:R-:W-:Y:S01]  /*1a30*/  @!P2 IMAD.MOV R45, RZ, RZ, -R45 ;  /* 0x000000ffff2da224 */ /* 0x000fe200078e0a2d */
[----:B------:R-:W-:Y:S01]  /*1a40*/  ISETP.GE.AND P2, PT, R4, RZ, PT ;  /* 0x000000ff0400720c */ /* 0x000fe20003f46270 */
[----:B------:R-:W-:Y:S01]  /*1a50*/  @!P6 IMAD.MOV R51, RZ, RZ, -R51 ;  /* 0x000000ffff33e224 */ /* 0x000fe200078e0a33 */
[----:B------:R-:W-:Y:S01]  /*1a60*/  ISETP.GT.U32.AND P6, PT, R0, R55, PT ;  /* 0x000000370000720c */ /* 0x000fe20003fc4070 */
[--C-:B------:R-:W-:Y:S01]  /*1a70*/  @!P4 IMAD.IADD R7, R7, 0x1, -R0.reuse ;  /* 0x000000010707c824 */ /* 0x100fe200078e0a00 */
[----:B------:R-:W-:Y:S02]  /*1a80*/  LOP3.LUT R4, R2, 0x14, RZ, 0xfc, !PT ;  /* 0x0000001402047812 */ /* 0x000fe400078efcff */
[----:B------:R-:W-:Y:S01]  /*1a90*/  ISETP.GE.AND P3, PT, R10, RZ, PT ;  /* 0x000000ff0a00720c */ /* 0x000fe20003f66270 */
[----:B------:R-:W-:Y:S01]  /*1aa0*/  @!P0 IMAD.IADD R39, R39, 0x1, -R0 ;  /* 0x0000000127278824 */ /* 0x000fe200078e0a00 */
[----:B------:R-:W-:Y:S01]  /*1ab0*/  IABS R59, R4 ;  /* 0x00000004003b7213 */ /* 0x000fe20000000000 */
[----:B------:R-:W-:Y:S01]  /*1ac0*/  IMAD.MOV.U32 R49, RZ, RZ, R7 ;  /* 0x000000ffff317224 */ /* 0x000fe200078e0007 */
[----:B------:R-:W-:Y:S01]  /*1ad0*/  IABS R63, R10 ;  /* 0x0000000a003f7213 */ /* 0x000fe20000000000 */
[----:B-1----:R-:W-:Y:S01]  /*1ae0*/  IMAD.MOV R10, RZ, RZ, -R5 ;  /* 0x000000ffff0a7224 */ /* 0x002fe200078e0a05 */
[----:B------:R-:W-:Y:S01]  /*1af0*/  ISETP.GT.U32.AND P0, PT, R0, R39, PT ;  /* 0x000000270000720c */ /* 0x000fe20003f04070 */
[----:B------:R-:W-:Y:S01]  /*1b00*/  IMAD.HI.U32 R7, R6, R59, RZ ;  /* 0x0000003b06077227 */ /* 0x000fe200078e00ff */
[----:B------:R-:W-:-:S03]  /*1b10*/  ISETP.GE.AND P4, PT, R4, RZ, PT ;  /* 0x000000ff0400720c */ /* 0x000fc60003f86270 */
[--C-:B------:R-:W-:Y:S02]  /*1b20*/  @!P6 IMAD.IADD R55, R55, 0x1, -R0.reuse ;  /* 0x000000013737e824 */ /* 0x100fe400078e0a00 */
[----:B------:R-:W-:Y:S02]  /*1b30*/  IMAD R23, R10, R75, RZ ;  /* 0x0000004b0a177224 */ /* 0x000fe400078e02ff */
[----:B------:R-:W-:Y:S01]  /*1b40*/  IMAD.MOV R10, RZ, RZ, -R7 ;  /* 0x000000ffff0a7224 */ /* 0x000fe200078e0a07 */
[----:B------:R-:W-:Y:S01]  /*1b50*/  ISETP.GT.U32.AND P6, PT, R0, R55, PT ;  /* 0x000000370000720c */ /* 0x000fe20003fc4070 */
[----:B------:R-:W-:Y:S01]  /*1b60*/  @!P1 IMAD.MOV R49, RZ, RZ, -R49 ;  /* 0x000000ffff319224 */ /* 0x000fe200078e0a31 */
[----:B------:R-:W-:Y:S01]  /*1b70*/  ISETP.GE.AND P1, PT, R8, RZ, PT ;  /* 0x000000ff0800720c */ /* 0x000fe20003f26270 */
[----:B------:R-:W-:Y:S02]  /*1b80*/  IMAD R59, R0, R10, R59 ;  /* 0x0000000a003b7224 */ /* 0x000fe400078e023b */
[----:B------:R-:W-:-:S02]  /*1b90*/  @!P0 IMAD.IADD R39, R39, 0x1, -R0 ;  /* 0x0000000127278824 */ /* 0x000fc400078e0a00 */
[----:B------:R-:W-:Y:S01]  /*1ba0*/  IMAD.HI.U32 R8, R6, R61, RZ ;  /* 0x0000003d06087227 */ /* 0x000fe200078e00ff */
[----:B------:R-:W-:-:S03]  /*1bb0*/  ISETP.GT.U32.AND P0, PT, R0, R59, PT ;  /* 0x0000003b0000720c */ /* 0x000fc60003f04070 */
[----:B------:R-:W-:Y:S02]  /*1bc0*/  IMAD.MOV R8, RZ, RZ, -R8 ;  /* 0x000000ffff087224 */ /* 0x000fe400078e0a08 */
[--C-:B------:R-:W-:Y:S02]  /*1bd0*/  @!P6 IMAD.IADD R55, R55, 0x1, -R0.reuse ;  /* 0x000000013737e824 */ /* 0x100fe400078e0a00 */
[----:B------:R-:W-:Y:S01]  /*1be0*/  IMAD R61, R0, R8, R61 ;  /* 0x00000008003d7224 */ /* 0x000fe200078e023d */
[----:B------:R-:W-:Y:S01]  /*1bf0*/  LEA.HI R8, R26, R3, RZ, 0x1b ;  /* 0x000000031a087211 */ /* 0x000fe200078fd8ff */
[----:B------:R-:W-:Y:S02]  /*1c00*/  IMAD.MOV.U32 R57, RZ, RZ, R55 ;  /* 0x000000ffff397224 */ /* 0x000fe400078e0037 */
[----:B------:R-:W-:Y:S01]  /*1c10*/  IMAD.MOV.U32 R4, RZ, RZ, RZ ;  /* 0x000000ffff047224 */ /* 0x000fe200078e00ff */
[----:B------:R-:W-:Y:S01]  /*1c20*/  IADD3 R18, R8, 0x3c, RZ ;  /* 0x0000003c08127810 */ /* 0x000fe20007ffe0ff */
[----:B------:R-:W-:Y:S01]  /*1c30*/  @!P5 IMAD.MOV R57, RZ, RZ, -R57 ;  /* 0x000000ffff39d224 */ /* 0x000fe200078e0a39 */
[----:B------:R-:W-:Y:S01]  /*1c40*/  ISETP.GT.U32.AND P5, PT, R0, R61, PT ;  /* 0x0000003d0000720c */ /* 0x000fe20003fa4070 */
[----:B------:R-:W-:-:S02]  /*1c50*/  @!P0 IMAD.IADD R59, R59, 0x1, -R0 ;  /* 0x000000013b3b8824 */ /* 0x000fc400078e0a00 */
[----:B------:R-:W-:-:S03]  /*1c60*/  IMAD.HI.U32 R7, R6, R63, RZ ;  /* 0x0000003f06077227 */ /* 0x000fc600078e00ff */
[----:B------:R-:W-:Y:S01]  /*1c70*/  ISETP.GT.U32.AND P0, PT, R0, R59, PT ;  /* 0x0000003b0000720c */ /* 0x000fe20003f04070 */
[----:B------:R-:W-:Y:S01]  /*1c80*/  IMAD.HI.U32 R12, R5, R23, R4 ;  /* 0x00000017050c7227 */ /* 0x000fe200078e0004 */
[C---:B------:R-:W-:Y:S02]  /*1c90*/  IADD3 R4, R8.reuse, 0x7c, RZ ;  /* 0x0000007c08047810 */ /* 0x040fe40007ffe0ff */
[----:B------:R-:W-:Y:S01]  /*1ca0*/  IADD3 R5, R8, 0x5c, RZ ;  /* 0x0000005c08057810 */ /* 0x000fe20007ffe0ff */
[----:B------:R-:W-:Y:S01]  /*1cb0*/  IMAD.MOV.U32 R53, RZ, RZ, R39 ;  /* 0x000000ffff357224 */ /* 0x000fe200078e0027 */
[----:B------:R-:W-:Y:S01]  /*1cc0*/  IABS R23, R4 ;  /* 0x0000000400177213 */ /* 0x000fe20000000000 */
[----:B------:R-:W-:Y:S01]  /*1cd0*/  IMAD.MOV R7, RZ, RZ, -R7 ;  /* 0x000000ffff077224 */ /* 0x000fe200078e0a07 */
[----:B------:R-:W-:Y:S01]  /*1ce0*/  IABS R39, R5 ;  /* 0x0000000500277213 */ /* 0x000fe20000000000 */
[----:B------:R-:W-:Y:S01]  /*1cf0*/  @!P2 IMAD.MOV R53, RZ, RZ, -R53 ;  /* 0x000000ffff35a224 */ /* 0x000fe200078e0a35 */
[----:B------:R-:W-:Y:S01]  /*1d00*/  ISETP.GE.AND P2, PT, R4, RZ, PT ;  /* 0x000000ff0400720c */ /* 0x000fe20003f46270 */
[--C-:B------:R-:W-:Y:S01]  /*1d10*/  @!P5 IMAD.IADD R61, R61, 0x1, -R0.reuse ;  /* 0x000000013d3dd824 */ /* 0x100fe200078e0a00 */
[----:B------:R-:W-:Y:S01]  /*1d20*/  IABS R4, R18 ;  /* 0x0000001200047213 */ /* 0x000fe20000000000 */
[C---:B------:R-:W-:Y:S01]  /*1d30*/  IMAD R63, R0.reuse, R7, R63 ;  /* 0x00000007003f7224 */ /* 0x040fe200078e023f */
[----:B------:R-:W-:Y:S01]  /*1d40*/  ISETP.GE.AND P6, PT, R5, RZ, PT ;  /* 0x000000ff0500720c */ /* 0x000fe20003fc6270 */
[----:B------:R-:W-:Y:S01]  /*1d50*/  @!P0 IMAD.IADD R59, R59, 0x1, -R0 ;  /* 0x000000013b3b8824 */ /* 0x000fe200078e0a00 */
[C---:B------:R-:W-:Y:S01]  /*1d60*/  ISETP.GT.U32.AND P5, PT, R0.reuse, R61, PT ;  /* 0x0000003d0000720c */ /* 0x040fe20003fa4070 */
[----:B------:R-:W-:Y:S01]  /*1d70*/  IMAD.MOV.U32 R55, RZ, RZ, R4 ;  /* 0x000000ffff377224 */ /* 0x000fe200078e0004 */
[----:B------:R-:W-:Y:S01]  /*1d80*/  ISETP.GT.U32.AND P0, PT, R0, R63, PT ;  /* 0x0000003f0000720c */ /* 0x000fe20003f04070 */
[----:B------:R-:W-:Y:S01]  /*1d90*/  IMAD.HI.U32 R4, R6, R23, RZ ;  /* 0x0000001706047227 */ /* 0x000fe200078e00ff */
[----:B------:R-:W-:-:S03]  /*1da0*/  IADD3 R8, R8, 0x1c, RZ ;  /* 0x0000001c08087810 */ /* 0x000fc60007ffe0ff */
[----:B------:R-:W-:Y:S01]  /*1db0*/  IMAD.HI.U32 R10, R6, R67, RZ ;  /* 0x00000043060a7227 */ /* 0x000fe200078e00ff */
[----:B------:R-:W-:-:S03]  /*1dc0*/  IABS R65, R8 ;  /* 0x0000000800417213 */ /* 0x000fc60000000000 */
[----:B------:R-:W-:-:S04]  /*1dd0*/  IMAD.HI.U32 R5, R6, R39, RZ ;  /* 0x0000002706057227 */ /* 0x000fc800078e00ff */
[----:B------:R-:W-:Y:S02]  /*1de0*/  IMAD.MOV R4, RZ, RZ, -R4 ;  /* 0x000000ffff047224 */ /* 0x000fe400078e0a04 */
[----:B------:R-:W-:Y:S02]  /*1df0*/  IMAD.MOV R16, RZ, RZ, -R10 ;  /* 0x000000ffff107224 */ /* 0x000fe400078e0a0a */
[----:B------:R-:W-:Y:S02]  /*1e00*/  IMAD.MOV R10, RZ, RZ, -R5 ;  /* 0x000000ffff0a7224 */ /* 0x000fe400078e0a05 */
[C---:B------:R-:W-:Y:S02]  /*1e10*/  IMAD R5, R0.reuse, R4, R23 ;  /* 0x0000000400057224 */ /* 0x040fe400078e0217 */
[C---:B------:R-:W-:Y:S01]  /*1e20*/  IMAD R23, R0.reuse, R10, R39 ;  /* 0x0000000a00177224 */ /* 0x040fe200078e0227 */
[----:B------:R-:W-:Y:S01]  /*1e30*/  IABS R10, R32 ;  /* 0x00000020000a7213 */ /* 0x000fe20000000000 */
[----:B------:R-:W-:Y:S01]  /*1e40*/  @!P5 IMAD.IADD R61, R61, 0x1, -R0 ;  /* 0x000000013d3dd824 */ /* 0x000fe200078e0a00 */
[----:B------:R-:W-:Y:S01]  /*1e50*/  ISETP.GT.U32.AND P5, PT, R0, R5, PT ;  /* 0x000000050000720c */ /* 0x000fe20003fa4070 */
[----:B------:R-:W-:-:S04]  /*1e60*/  IMAD.HI.U32 R7, R6, R55, RZ ;  /* 0x0000003706077227 */ /* 0x000fc800078e00ff */
[----:B------:R-:W-:Y:S02]  /*1e70*/  @!P0 IMAD.IADD R63, R63, 0x1, -R0 ;  /* 0x000000013f3f8824 */ /* 0x000fe400078e0a00 */
[----:B------:R-:W-:Y:S01]  /*1e80*/  @!P1 IMAD.MOV R61, RZ, RZ, -R61 ;  /* 0x000000ffff3d9224 */ /* 0x000fe200078e0a3d */
[C---:B------:R-:W-:Y:S01]  /*1e90*/  ISETP.GT.U32.AND P1, PT, R0.reuse, R23, PT ;  /* 0x000000170000720c */ /* 0x040fe20003f24070 */
[----:B------:R-:W-:Y:S01]  /*1ea0*/  IMAD.MOV R14, RZ, RZ, -R7 ;  /* 0x000000ffff0e7224 */ /* 0x000fe200078e0a07 */
[----:B------:R-:W-:Y:S01]  /*1eb0*/  ISETP.GT.U32.AND P0, PT, R0, R63, PT ;  /* 0x0000003f0000720c */ /* 0x000fe20003f04070 */
[----:B------:R-:W-:-:S04]  /*1ec0*/  IMAD.HI.U32 R4, R6, R65, RZ ;  /* 0x0000004106047227 */ /* 0x000fc800078e00ff */
[----:B------:R-:W-:Y:S01]  /*1ed0*/  IMAD R39, R0, R14, R55 ;  /* 0x0000000e00277224 */ /* 0x000fe200078e0237 */
[----:B------:R-:W-:Y:S01]  /*1ee0*/  LOP3.LUT R14, R2, 0x4, RZ, 0xfc, !PT ;  /* 0x00000004020e7812 */ /* 0x000fe200078efcff */
[----:B------:R-:W-:Y:S01]  /*1ef0*/  IMAD R7, R0, R16, R67 ;  /* 0x0000001000077224 */ /* 0x000fe200078e0243 */
[----:B------:R-:W-:Y:S01]  /*1f00*/  LOP3.LUT R16, R26, 0x1f, RZ, 0xc0, !PT ;  /* 0x0000001f1a107812 */ /* 0x000fe200078ec0ff */
[----:B------:R-:W-:Y:S01]  /*1f10*/  IMAD.MOV R4, RZ, RZ, -R4 ;  /* 0x000000ffff047224 */ /* 0x000fe200078e0a04 */
[----:B------:R-:W-:Y:S01]  /*1f20*/  IABS R67, R14 ;  /* 0x0000000e00437213 */ /* 0x000fe20000000000 */
[--C-:B------:R-:W-:Y:S02]  /*1f30*/  @!P5 IMAD.IADD R5, R5, 0x1, -R0.reuse ;  /* 0x000000010505d824 */ /* 0x100fe400078e0a00 */
[C---:B------:R-:W-:Y:S02]  /*1f40*/  IMAD R55, R0.reuse, R4, R65 ;  /* 0x0000000400377224 */ /* 0x040fe400078e0241 */
[--C-:B------:R-:W-:Y:S01]  /*1f50*/  @!P1 IMAD.IADD R23, R23, 0x1, -R0.reuse ;  /* 0x0000000117179824 */ /* 0x100fe200078e0a00 */
[C---:B------:R-:W-:Y:S01]  /*1f60*/  ISETP.GT.U32.AND P1, PT, R0.reuse, R5, PT ;  /* 0x000000050000720c */ /* 0x040fe20003f24070 */
[----:B------:R-:W-:Y:S01]  /*1f70*/  @!P0 IMAD.IADD R63, R63, 0x1, -R0 ;  /* 0x000000013f3f8824 */ /* 0x000fe200078e0a00 */
[----:B------:R-:W-:Y:S01]  /*1f80*/  ISETP.GT.U32.AND P0, PT, R0, R39, PT ;  /* 0x000000270000720c */ /* 0x000fe20003f04070 */
[----:B------:R-:W-:Y:S01]  /*1f90*/  IMAD.HI.U32 R4, R6, R67, RZ ;  /* 0x0000004306047227 */ /* 0x000fe200078e00ff */
[----:B------:R-:W-:-:S03]  /*1fa0*/  ISETP.GT.U32.AND P5, PT, R0, R55, PT ;  /* 0x000000370000720c */ /* 0x000fc60003fa4070 */
[----:B------:R-:W-:-:S04]  /*1fb0*/  IMAD.HI.U32 R6, R6, R69, RZ ;  /* 0x0000004506067227 */ /* 0x000fc800078e00ff */
[----:B------:R-:W-:Y:S02]  /*1fc0*/  IMAD.MOV R6, RZ, RZ, -R6 ;  /* 0x000000ffff067224 */ /* 0x000fe400078e0a06 */
[--C-:B------:R-:W-:Y:S02]  /*1fd0*/  @!P1 IMAD.IADD R5, R5, 0x1, -R0.reuse ;  /* 0x0000000105059824 */ /* 0x100fe400078e0a00 */
[C---:B------:R-:W-:Y:S02]  /*1fe0*/  IMAD R69, R0.reuse, R6, R69 ;  /* 0x0000000600457224 */ /* 0x040fe400078e0245 */
[--C-:B------:R-:W-:Y:S01]  /*1ff0*/  @!P0 IMAD.IADD R39, R39, 0x1, -R0.reuse ;  /* 0x0000000127278824 */ /* 0x100fe200078e0a00 */
[C---:B------:R-:W-:Y:S01]  /*2000*/  ISETP.GT.U32.AND P0, PT, R0.reuse, R23, PT ;  /* 0x000000170000720c */ /* 0x040fe20003f04070 */
[----:B------:R-:W-:Y:S01]  /*2010*/  @!P4 IMAD.MOV R59, RZ, RZ, -R59 ;  /* 0x000000ffff3bc224 */ /* 0x000fe200078e0a3b */
[C---:B------:R-:W-:Y:S01]  /*2020*/  ISETP.GT.U32.AND P1, PT, R0.reuse, R69, PT ;  /* 0x000000450000720c */ /* 0x040fe20003f24070 */
[----:B------:R-:W-:Y:S01]  /*2030*/  @!P3 IMAD.MOV R63, RZ, RZ, -R63 ;  /* 0x000000ffff3fb224 */ /* 0x000fe200078e0a3f */
[C---:B------:R-:W-:Y:S01]  /*2040*/  ISETP.GT.U32.AND P4, PT, R0.reuse, R7, PT ;  /* 0x000000070000720c */ /* 0x040fe20003f84070 */
[----:B------:R-:W-:Y:S01]  /*2050*/  @!P5 IMAD.IADD R55, R55, 0x1, -R0 ;  /* 0x000000013737d824 */ /* 0x000fe200078e0a00 */
[----:B------:R-:W-:Y:S01]  /*2060*/  ISETP.GT.U32.AND P3, PT, R0, R39, PT ;  /* 0x000000270000720c */ /* 0x000fe20003f64070 */
[----:B------:R-:W-:-:S02]  /*2070*/  IMAD.MOV R4, RZ, RZ, -R4 ;  /* 0x000000ffff047224 */ /* 0x000fc400078e0a04 */
[----:B------:R-:W-:Y:S01]  /*2080*/  IMAD.HI.U32 R12, R12, R10, RZ ;  /* 0x0000000a0c0c7227 */ /* 0x000fe200078e00ff */
[----:B------:R-:W-:-:S03]  /*2090*/  ISETP.GT.U32.AND P5, PT, R0, R55, PT ;  /* 0x000000370000720c */ /* 0x000fc60003fa4070 */
[C---:B------:R-:W-:Y:S02]  /*20a0*/  IMAD R67, R0.reuse, R4, R67 ;  /* 0x0000000400437224 */ /* 0x040fe400078e0243 */
[--C-:B------:R-:W-:Y:S02]  /*20b0*/  @!P1 IMAD.IADD R69, R69, 0x1, -R0.reuse ;  /* 0x0000000145459824 */ /* 0x100fe400078e0a00 */
[----:B------:R-:W-:Y:S02]  /*20c0*/  @!P4 IMAD.IADD R7, R7, 0x1, -R0 ;  /* 0x000000010707c824 */ /* 0x000fe400078e0a00 */
[----:B------:R-:W-:Y:S01]  /*20d0*/  IMAD.MOV R12, RZ, RZ, -R12 ;  /* 0x000000ffff0c7224 */ /* 0x000fe200078e0a0c */
[C---:B------:R-:W-:Y:S01]  /*20e0*/  ISETP.GT.U32.AND P1, PT, R0.reuse, R69, PT ;  /* 0x000000450000720c */ /* 0x040fe20003f24070 */
[----:B------:R-:W-:Y:S01]  /*20f0*/  @!P3 IMAD.IADD R39, R39, 0x1, -R0 ;  /* 0x000000012727b824 */ /* 0x000fe200078e0a00 */
[C---:B------:R-:W-:Y:S01]  /*2100*/  ISETP.GT.U32.AND P3, PT, R0.reuse, R67, PT ;  /* 0x000000430000720c */ /* 0x040fe20003f64070 */
[----:B------:R-:W-:Y:S01]  /*2110*/  IMAD R4, R75, R12, R10 ;  /* 0x0000000c4b047224 */ /* 0x000fe200078e020a */
[----:B------:R-:W-:Y:S01]  /*2120*/  ISETP.GT.U32.AND P4, PT, R0, R7, PT ;  /* 0x000000070000720c */ /* 0x000fe20003f84070 */
[--C-:B------:R-:W-:Y:S01]  /*2130*/  @!P5 IMAD.IADD R55, R55, 0x1, -R0.reuse ;  /* 0x000000013737d824 */ /* 0x100fe200078e0a00 */
[C---:B------:R-:W-:Y:S01]  /*2140*/  LOP3.LUT R10, R26.reuse, 0x40, RZ, 0xc0, !PT ;  /* 0x000000401a0a7812 */ /* 0x040fe200078ec0ff */
[--C-:B------:R-:W-:Y:S01]  /*2150*/  @!P0 IMAD.IADD R23, R23, 0x1, -R0.reuse ;  /* 0x0000000117178824 */ /* 0x100fe200078e0a00 */
[----:B------:R-:W-:Y:S01]  /*2160*/  ISETP.GT.U32.AND P5, PT, R75, R4, PT ;  /* 0x000000044b00720c */ /* 0x000fe20003fa4070 */
[----:B------:R-:W-:Y:S01]  /*2170*/  IMAD.SHL.U32 R6, R26, 0x2, RZ ;  /* 0x000000021a067824 */ /* 0x000fe200078e00ff */
[----:B------:R-:W-:Y:S01]  /*2180*/  ISETP.GE.AND P0, PT, R18, RZ, PT ;  /* 0x000000ff1200720c */ /* 0x000fe20003f06270 */
[----:B------:R-:W-:Y:S01]  /*2190*/  @!P2 IMAD.MOV R5, RZ, RZ, -R5 ;  /* 0x000000ffff05a224 */ /* 0x000fe200078e0a05 */
[----:B------:R-:W-:Y:S01]  /*21a0*/  ISETP.NE.AND P2, PT, RZ, c[0x0][0x17c], PT ;  /* 0x00005f00ff007a0c */ /* 0x000fe20003f45270 */
[--C-:B------:R-:W-:Y:S01]  /*21b0*/  @!P1 IMAD.IADD R69, R69, 0x1, -R0.reuse ;  /* 0x0000000145459824 */ /* 0x100fe200078e0a00 */
[----:B------:R-:W-:Y:S01]  /*21c0*/  ISETP.GE.AND P1, PT, R2, RZ, PT ;  /* 0x000000ff0200720c */ /* 0x000fe20003f26270 */
[--C-:B------:R-:W-:Y:S01]  /*21d0*/  @!P3 IMAD.IADD R67, R67, 0x1, -R0.reuse ;  /* 0x000000014343b824 */ /* 0x100fe200078e0a00 */
[----:B------:R-:W-:Y:S01]  /*21e0*/  LOP3.LUT R71, R6, 0x10, RZ, 0xc0, !PT ;  /* 0x0000001006477812 */ /* 0x000fe200078ec0ff */
[----:B------:R-:W-:Y:S01]  /*21f0*/  @!P4 IMAD.IADD R7, R7, 0x1, -R0 ;  /* 0x000000010707c824 */ /* 0x000fe200078e0a00 */
[----:B------:R-:W-:Y:S01]  /*2200*/  ISETP.GE.AND P4, PT, R20, RZ, PT ;  /* 0x000000ff1400720c */ /* 0x000fe20003f86270 */
[----:B------:R-:W-:Y:S01]  /*2210*/  @!P6 IMAD.MOV R23, RZ, RZ, -R23 ;  /* 0x000000ffff17e224 */ /* 0x000fe200078e0a17 */
[----:B------:R-:W-:Y:S01]  /*2220*/  ISETP.GT.U32.AND P3, PT, R0, R67, PT ;  /* 0x000000430000720c */ /* 0x000fe20003f64070 */
[----:B------:R-:W-:Y:S01]  /*2230*/  @!P5 IMAD.IADD R4, R4, 0x1, -R75 ;  /* 0x000000010404d824 */ /* 0x000fe200078e0a4b */
[----:B------:R-:W-:Y:S01]  /*2240*/  LEA.HI R71, R10, R71, RZ, 0x1f ;  /* 0x000000470a477211 */ /* 0x000fe200078ff8ff */
[----:B------:R-:W-:Y:S01]  /*2250*/  IMAD.MOV.U32 R65, RZ, RZ, R7 ;  /* 0x000000ffff417224 */ /* 0x000fe200078e0007 */
[----:B------:R-:W-:Y:S01]  /*2260*/  SHF.R.S32.HI R10, RZ, 0x6, R26 ;  /* 0x00000006ff0a7819 */ /* 0x000fe2000001141a */
[----:B------:R-:W-:Y:S01]  /*2270*/  IMAD.SHL.U32 R7, R26, 0x8, RZ ;  /* 0x000000081a077824 */ /* 0x000fe200078e00ff */
[----:B------:R-:W-:Y:S01]  /*2280*/  ISETP.GT.U32.AND P5, PT, R75, R4, PT ;  /* 0x000000044b00720c */ /* 0x000fe20003fa4070 */
[----:B------:R-:W-:Y:S01]  /*2290*/  @!P1 IMAD.MOV R69, RZ, RZ, -R69 ;  /* 0x000000ffff459224 */ /* 0x000fe200078e0a45 */
[----:B------:R-:W-:Y:S01]  /*22a0*/  ISETP.GE.AND P1, PT, R32, RZ, PT ;  /* 0x000000ff2000720c */ /* 0x000fe20003f26270 */
[----:B------:R-:W-:Y:S01]  /*22b0*/  @!P0 IMAD.MOV R39, RZ, RZ, -R39 ;  /* 0x000000ffff278224 */ /* 0x000fe200078e0a27 */
[----:B------:R-:W-:Y:S01]  /*22c0*/  ISETP.NE.AND P0, PT, RZ, c[0x0][0x178], PT ;  /* 0x00005e00ff007a0c */ /* 0x000fe20003f05270 */
[----:B------:R-:W-:Y:S01]  /*22d0*/  @!P4 IMAD.MOV R65, RZ, RZ, -R65 ;  /* 0x000000ffff41c224 */ /* 0x000fe200078e0a41 */
[----:B------:R-:W-:Y:S01]  /*22e0*/  ISETP.GE.AND P4, PT, R8, RZ, PT ;  /* 0x000000ff0800720c */ /* 0x000fe20003f86270 */
[----:B------:R-:W-:Y:S01]  /*22f0*/  @!P3 IMAD.IADD R67, R67, 0x1, -R0 ;  /* 0x000000014343b824 */ /* 0x000fe200078e0a00 */
[----:B------:R-:W-:Y:S01]  /*2300*/  LOP3.LUT R8, R26, 0x7, RZ, 0xc0, !PT ;  /* 0x000000071a087812 */ /* 0x000fe200078ec0ff */
[----:B------:R-:W-:Y:S01]  /*2310*/  IMAD R249, R16, c[0x0][0x18c], RZ ;  /* 0x0000630010f97a24 */ /* 0x000fe200078e02ff */
[----:B------:R-:W-:-:S02]  /*2320*/  LOP3.LUT R73, R7, 0x30, RZ, 0xc0, !PT ;  /* 0x0000003007497812 */ /* 0x000fc400078ec0ff */
[----:B------:R-:W-:Y:S01]  /*2330*/  SGXT R7, R10, 0x1 ;  /* 0x000000010a07781a */ /* 0x000fe20000000200 */
[----:B------:R-:W-:Y:S01]  /*2340*/  @!P5 IMAD.IADD R4, R4, 0x1, -R75 ;  /* 0x000000010404d824 */ /* 0x000fe200078e0a4b */
[----:B------:R-:W-:Y:S01]  /*2350*/  ISETP.GE.AND P3, PT, R14, RZ, PT ;  /* 0x000000ff0e00720c */ /* 0x000fe20003f66270 */
[C---:B------:R-:W-:Y:S01]  /*2360*/  IMAD R73, R8.reuse, 0x40, R73 ;  /* 0x0000004008497824 */ /* 0x040fe200078e0249 */
[----:B------:R-:W-:Y:S01]  /*2370*/  LOP3.LUT R7, R7, 0x90, RZ, 0xc0, !PT ;  /* 0x0000009007077812 */ /* 0x000fe200078ec0ff */
[----:B------:R-:W-:Y:S01]  /*2380*/  IMAD R8, R8, 0x110, RZ ;  /* 0x0000011008087824 */ /* 0x000fe200078e02ff */
[----:B------:R-:W-:Y:S01]  /*2390*/  LOP3.LUT R0, RZ, c[0x0][0x17c], RZ, 0x33, !PT ;  /* 0x00005f00ff007a12 */ /* 0x000fe200078e33ff */
[C---:B------:R-:W-:Y:S01]  /*23a0*/  IMAD.SHL.U32 R10, R26.reuse, 0x10, RZ ;  /* 0x000000101a0a7824 */ /* 0x040fe200078e00ff */
[----:B------:R-:W-:Y:S01]  /*23b0*/  LOP3.LUT R2, R7, 0x7e, R6, 0x78, !PT ;  /* 0x0000007e07027812 */ /* 0x000fe200078e7806 */
[----:B------:R-:W-:Y:S01]  /*23c0*/  IMAD.SHL.U32 R7, R26, 0x80, RZ ;  /* 0x000000801a077824 */ /* 0x000fe200078e00ff */
[----:B------:R-:W-:Y:S01]  /*23d0*/  SEL R5, R0, R5, !P2 ;  /* 0x0000000500057207 */ /* 0x000fe20005000000 */
[----:B------:R-:W-:Y:S01]  /*23e0*/  @!P1 IMAD.MOV R4, RZ, RZ, -R4 ;  /* 0x000000ffff049224 */ /* 0x000fe200078e0a04 */
[----:B------:R-:W-:Y:S01]  /*23f0*/  LOP3.LUT R8, R8, R71, RZ, 0x3c, !PT ;  /* 0x0000004708087212 */ /* 0x000fe200078e3cff */
[----:B------:R-:W-:Y:S01]  /*2400*/  @!P4 IMAD.MOV R55, RZ, RZ, -R55 ;  /* 0x000000ffff37c224 */ /* 0x000fe200078e0a37 */
[C---:B------:R-:W-:Y:S01]  /*2410*/  SEL R9, R0.reuse, R9, !P2 ;  /* 0x0000000900097207 */ /* 0x040fe20005000000 */
[----:B------:R-:W-:Y:S01]  /*2420*/  @!P3 IMAD.MOV R67, RZ, RZ, -R67 ;  /* 0x000000ffff43b224 */ /* 0x000fe200078e0a43 */
[C---:B------:R-:W-:Y:S01]  /*2430*/  SEL R11, R0.reuse, R11, !P2 ;  /* 0x0000000b000b7207 */ /* 0x040fe20005000000 */
[----:B------:R-:W-:Y:S01]  /*2440*/  IMAD R246, R5, c[0x0][0x190], RZ ;  /* 0x0000640005f67a24 */ /* 0x000fe200078e02ff */
[----:B------:R-:W-:Y:S01]  /*2450*/  SEL R13, R0, R13, !P2 ;  /* 0x0000000d000d7207 */ /* 0x000fe20005000000 */
[----:B------:R-:W-:Y:S01]  /*2460*/  IMAD R9, R9, c[0x0][0x190], RZ ;  /* 0x0000640009097a24 */ /* 0x000fe200078e02ff */
[----:B------:R-:W-:Y:S01]  /*2470*/  @!P0 LOP3.LUT R4, RZ, c[0x0][0x178], RZ, 0x33, !PT ;  /* 0x00005e00ff048a12 */ /* 0x000fe200078e33ff */
[----:B------:R-:W-:Y:S01]  /*2480*/  IMAD R11, R11, c[0x0][0x190], RZ ;  /* 0x000064000b0b7a24 */ /* 0x000fe200078e02ff */
[----:B------:R-:W-:Y:S01]  /*2490*/  LOP3.LUT R73, R73, 0x30, R6, 0x78, !PT ;  /* 0x0000003049497812 */ /* 0x000fe200078e7806 */
[----:B------:R-:W-:Y:S01]  /*24a0*/  IMAD R13, R13, c[0x0][0x190], RZ ;  /* 0x000064000d0d7a24 */ /* 0x000fe200078e02ff */
[----:B------:R-:W-:Y:S01]  /*24b0*/  LOP3.LUT R6, R10, 0x200, RZ, 0xc0, !PT ;  /* 0x000002000a067812 */ /* 0x000fe200078ec0ff */
[----:B------:R-:W-:Y:S01]  /*24c0*/  IMAD R5, R4, c[0x0][0x184], RZ ;  /* 0x0000610004057a24 */ /* 0x000fe200078e02ff */
[----:B------:R-:W-:Y:S01]  /*24d0*/  LOP3.LUT R7, R8, 0x800, R7, 0xf8, !PT ;  /* 0x0000080008077812 */ /* 0x000fe200078ef807 */
[----:B------:R-:W-:Y:S01]  /*24e0*/  CS2R R70, SRZ ;  /* 0x0000000000467805 */ /* 0x000fe2000001ff00 */
[----:B------:R-:W-:Y:S01]  /*24f0*/  SEL R15, R0, R15, !P2 ;  /* 0x0000000f000f7207 */ /* 0x000fe20005000000 */
[----:B------:R-:W-:Y:S01]  /*2500*/  IMAD.IADD R6, R6, 0x1, R73 ;  /* 0x0000000106067824 */ /* 0x000fe200078e0249 */
[C---:B------:R-:W-:Y:S01]  /*2510*/  SEL R17, R0.reuse, R17, !P2 ;  /* 0x0000001100117207 */ /* 0x040fe20005000000 */
[----:B------:R-:W-:Y:S01]  /*2520*/  CS2R R72, SRZ ;  /* 0x0000000000487805 */ /* 0x000fe2000001ff00 */
[C---:B------:R-:W-:Y:S01]  /*2530*/  SEL R19, R0.reuse, R19, !P2 ;  /* 0x0000001300137207 */ /* 0x040fe20005000000 */
[----:B------:R-:W-:Y:S01]  /*2540*/  IMAD R15, R15, c[0x0][0x190], RZ ;  /* 0x000064000f0f7a24 */ /* 0x000fe200078e02ff */
        /* <DEDUP_REMOVED lines=8> */
[----:B------:R-:W-:Y:S01]  /*25d0*/  SEL R12, R0, R29, !P2 ;  /* 0x0000001d000c7207 */ /* 0x000fe20005000000 */
        /* <DEDUP_REMOVED lines=41> */
[----:B------:R-:W-:Y:S01]  /*2870*/  LEA R4, P1, R5, c[0x0][0x160], 0x1 ;  /* 0x0000580005047a11 */ /* 0x000fe200078208ff */
[----:B------:R-:W-:Y:S01]  /*2880*/  IMAD R187, R187, c[0x0][0x190], RZ ;  /* 0x00006400bbbb7a24 */ /* 0x000fe200078e02ff */
[----:B------:R-:W-:Y:S01]  /*2890*/  LEA R247, P2, R246, c[0x0][0x168], 0x1 ;  /* 0x00005a00f6f77a11 */ /* 0x000fe200078408ff */
[----:B------:R-:W-:Y:S01]  /*28a0*/  IMAD R184, R184, c[0x0][0x190], RZ ;  /* 0x00006400b8b87a24 */ /* 0x000fe200078e02ff */
[----:B------:R-:W-:Y:S01]  /*28b0*/  LEA R245, P3, R9, c[0x0][0x168], 0x1 ;  /* 0x00005a0009f57a11 */ /* 0x000fe200078608ff */
[----:B------:R-:W-:Y:S01]  /*28c0*/  IMAD.MOV.U32 R0, RZ, RZ, c[0x0][0x180] ;  /* 0x00006000ff007624 */ /* 0x000fe200078e00ff */
[----:B------:R-:W-:Y:S01]  /*28d0*/  LEA R243, P4, R11, c[0x0][0x168], 0x1 ;  /* 0x00005a000bf37a11 */ /* 0x000fe200078808ff */
[----:B------:R-:W-:Y:S01]  /*28e0*/  CS2R R52, SRZ ;  /* 0x0000000000347805 */ /* 0x000fe2000001ff00 */
[----:B------:R-:W-:Y:S01]  /*28f0*/  LEA R241, P5, R13, c[0x0][0x168], 0x1 ;  /* 0x00005a000df17a11 */ /* 0x000fe200078a08ff */
[----:B------:R-:W-:Y:S01]  /*2900*/  CS2R R54, SRZ ;  /* 0x0000000000367805 */ /* 0x000fe2000001ff00 */
[----:B------:R-:W-:Y:S01]  /*2910*/  LEA.HI.X.SX32 R5, R5, c[0x0][0x164], 0x1, P1 ;  /* 0x0000590005057a11 */ /* 0x000fe200008f0eff */
[----:B------:R-:W-:Y:S01]  /*2920*/  CS2R R28, SRZ ;  /* 0x00000000001c7805 */ /* 0x000fe2000001ff00 */
[----:B------:R-:W-:Y:S01]  /*2930*/  LEA.HI.X.SX32 R246, R246, c[0x0][0x16c], 0x1, P2 ;  /* 0x00005b00f6f67a11 */ /* 0x000fe200010f0eff */
[----:B------:R-:W-:Y:S01]  /*2940*/  CS2R R30, SRZ ;  /* 0x00000000001e7805 */ /* 0x000fe2000001ff00 */
[----:B------:R-:W-:Y:S01]  /*2950*/  LEA.HI.X.SX32 R244, R9, c[0x0][0x16c], 0x1, P3 ;  /* 0x00005b0009f47a11 */ /* 0x000fe200018f0eff */
[----:B0-----:R-:W-:Y:S01]  /*2960*/  CS2R R32, SRZ ;  /* 0x0000000000207805 */ /* 0x001fe2000001ff00 */
[----:B------:R-:W-:Y:S01]  /*2970*/  LEA.HI.X.SX32 R242, R11, c[0x0][0x16c], 0x1, P4 ;  /* 0x00005b000bf27a11 */ /* 0x000fe200020f0eff */
[----:B------:R-:W-:Y:S01]  /*2980*/  CS2R R34, SRZ ;  /* 0x0000000000227805 */ /* 0x000fe2000001ff00 */
[----:B------:R-:W-:Y:S01]  /*2990*/  LEA.HI.X.SX32 R240, R13, c[0x0][0x16c], 0x1, P5 ;  /* 0x00005b000df07a11 */ /* 0x000fe200028f0eff */
[----:B------:R-:W-:Y:S01]  /*29a0*/  CS2R R56, SRZ ;  /* 0x0000000000387805 */ /* 0x000fe2000001ff00 */
[----:B------:R-:W-:Y:S01]  /*29b0*/  LEA R239, P6, R15, c[0x0][0x168], 0x1 ;  /* 0x00005a000fef7a11 */ /* 0x000fe200078c08ff */
        /* <DEDUP_REMOVED lines=33> */
[----:B------:R-:W-:-:S02]  /*2bd0*/  LEA R219, P2, R218, c[0x0][0x168], 0x1 ;  /* 0x00005a00dadb7a11 */ /* 0x000fc400078408ff */
[----:B------:R-:W-:Y:S02]  /*2be0*/  LEA R217, P3, R216, c[0x0][0x168], 0x1 ;  /* 0x00005a00d8d97a11 */ /* 0x000fe400078608ff */
[----:B------:R-:W-:Y:S02]  /*2bf0*/  LEA R215, P4, R214, c[0x0][0x168], 0x1 ;  /* 0x00005a00d6d77a11 */ /* 0x000fe400078808ff */
[----:B------:R-:W-:Y:S02]  /*2c00*/  LEA R213, P5, R212, c[0x0][0x168], 0x1 ;  /* 0x00005a00d4d57a11 */ /* 0x000fe400078a08ff */
[----:B------:R-:W-:Y:S02]  /*2c10*/  LEA.HI.X.SX32 R224, R12, c[0x0][0x16c], 0x1, P6 ;  /* 0x00005b000ce07a11 */ /* 0x000fe400030f0eff */
[----:B------:R-:W-:Y:S02]  /*2c20*/  LEA.HI.X.SX32 R222, R222, c[0x0][0x16c], 0x1, P0 ;  /* 0x00005b00dede7a11 */ /* 0x000fe400000f0eff */
[----:B------:R-:W-:-:S02]  /*2c30*/  LEA.HI.X.SX32 R220, R220, c[0x0][0x16c], 0x1, P1 ;  /* 0x00005b00dcdc7a11 */ /* 0x000fc400008f0eff */
[----:B------:R-:W-:Y:S02]  /*2c40*/  LEA.HI.X.SX32 R218, R218, c[0x0][0x16c], 0x1, P2 ;  /* 0x00005b00dada7a11 */ /* 0x000fe400010f0eff */
[----:B------:R-:W-:Y:S02]  /*2c50*/  LEA.HI.X.SX32 R216, R216, c[0x0][0x16c], 0x1, P3 ;  /* 0x00005b00d8d87a11 */ /* 0x000fe400018f0eff */
[----:B------:R-:W-:Y:S02]  /*2c60*/  LEA.HI.X.SX32 R214, R214, c[0x0][0x16c], 0x1, P4 ;  /* 0x00005b00d6d67a11 */ /* 0x000fe400020f0eff */
[----:B------:R-:W-:Y:S02]  /*2c70*/  LEA.HI.X.SX32 R212, R212, c[0x0][0x16c], 0x1, P5 ;  /* 0x00005b00d4d47a11 */ /* 0x000fe400028f0eff */
[----:B------:R-:W-:Y:S02]  /*2c80*/  LEA R210, P6, R211, c[0x0][0x168], 0x1 ;  /* 0x00005a00d3d27a11 */ /* 0x000fe400078c08ff */
[----:B------:R-:W-:-:S02]  /*2c90*/  LEA R209, P0, R208, c[0x0][0x168], 0x1 ;  /* 0x00005a00d0d17a11 */ /* 0x000fc400078008ff */
[----:B------:R-:W-:Y:S02]  /*2ca0*/  LEA R207, P1, R206, c[0x0][0x168], 0x1 ;  /* 0x00005a00cecf7a11 */ /* 0x000fe400078208ff */
[----:B------:R-:W-:Y:S02]  /*2cb0*/  LEA R205, P2, R204, c[0x0][0x168], 0x1 ;  /* 0x00005a00cccd7a11 */ /* 0x000fe400078408ff */
[----:B------:R-:W-:Y:S02]  /*2cc0*/  LEA R202, P3, R203, c[0x0][0x168], 0x1 ;  /* 0x00005a00cbca7a11 */ /* 0x000fe400078608ff */
[----:B------:R-:W-:Y:S02]  /*2cd0*/  LEA R201, P4, R200, c[0x0][0x168], 0x1 ;  /* 0x00005a00c8c97a11 */ /* 0x000fe400078808ff */
[----:B------:R-:W-:Y:S02]  /*2ce0*/  LEA R199, P5, R198, c[0x0][0x168], 0x1 ;  /* 0x00005a00c6c77a11 */ /* 0x000fe400078a08ff */
[----:B------:R-:W-:-:S02]  /*2cf0*/  LEA.HI.X.SX32 R211, R211, c[0x0][0x16c], 0x1, P6 ;  /* 0x00005b00d3d37a11 */ /* 0x000fc400030f0eff */
[----:B------:R-:W-:Y:S02]  /*2d00*/  LEA.HI.X.SX32 R208, R208, c[0x0][0x16c], 0x1, P0 ;  /* 0x00005b00d0d07a11 */ /* 0x000fe400000f0eff */
[----:B------:R-:W-:Y:S02]  /*2d10*/  LEA.HI.X.SX32 R206, R206, c[0x0][0x16c], 0x1, P1 ;  /* 0x00005b00cece7a11 */ /* 0x000fe400008f0eff */
[----:B------:R-:W-:Y:S02]  /*2d20*/  LEA.HI.X.SX32 R204, R204, c[0x0][0x16c], 0x1, P2 ;  /* 0x00005b00cccc7a11 */ /* 0x000fe400010f0eff */
[----:B------:R-:W-:Y:S02]  /*2d30*/  LEA.HI.X.SX32 R203, R203, c[0x0][0x16c], 0x1, P3 ;  /* 0x00005b00cbcb7a11 */ /* 0x000fe400018f0eff */
[----:B------:R-:W-:Y:S02]  /*2d40*/  LEA.HI.X.SX32 R200, R200, c[0x0][0x16c], 0x1, P4 ;  /* 0x00005b00c8c87a11 */ /* 0x000fe400020f0eff */
[----:B------:R-:W-:-:S02]  /*2d50*/  LEA.HI.X.SX32 R198, R198, c[0x0][0x16c], 0x1, P5 ;  /* 0x00005b00c6c67a11 */ /* 0x000fc400028f0eff */
[----:B------:R-:W-:Y:S02]  /*2d60*/  LEA R196, P6, R197, c[0x0][0x168], 0x1 ;  /* 0x00005a00c5c47a11 */ /* 0x000fe400078c08ff */
[----:B------:R-:W-:Y:S02]  /*2d70*/  LEA R194, P0, R195, c[0x0][0x168], 0x1 ;  /* 0x00005a00c3c27a11 */ /* 0x000fe400078008ff */
[----:B------:R-:W-:Y:S02]  /*2d80*/  LEA R192, P1, R193, c[0x0][0x168], 0x1 ;  /* 0x00005a00c1c07a11 */ /* 0x000fe400078208ff */
[----:B------:R-:W-:Y:S02]  /*2d90*/  LEA R190, P2, R191, c[0x0][0x168], 0x1 ;  /* 0x00005a00bfbe7a11 */ /* 0x000fe400078408ff */
[----:B------:R-:W-:Y:S02]  /*2da0*/  LEA R188, P3, R189, c[0x0][0x168], 0x1 ;  /* 0x00005a00bdbc7a11 */ /* 0x000fe400078608ff */
[----:B------:R-:W-:-:S02]  /*2db0*/  LEA R186, P4, R187, c[0x0][0x168], 0x1 ;  /* 0x00005a00bbba7a11 */ /* 0x000fc400078808ff */
[----:B------:R-:W-:Y:S02]  /*2dc0*/  LEA R185, P5, R184, c[0x0][0x168], 0x1 ;  /* 0x00005a00b8b97a11 */ /* 0x000fe400078a08ff */
[C---:B------:R-:W-:Y:S02]  /*2dd0*/  LOP3.LUT R9, R248.reuse, 0x10, RZ, 0x3c, !PT ;  /* 0x00000010f8097812 */ /* 0x040fe400078e3cff */
[C---:B------:R-:W-:Y:S02]  /*2de0*/  LOP3.LUT R8, R248.reuse, 0x30, RZ, 0x3c, !PT ;  /* 0x00000030f8087812 */ /* 0x040fe400078e3cff */
[C---:B------:R-:W-:Y:S02]  /*2df0*/  LOP3.LUT R10, R248.reuse, 0x20, RZ, 0x3c, !PT ;  /* 0x00000020f80a7812 */ /* 0x040fe400078e3cff */
[C---:B------:R-:W-:Y:S02]  /*2e00*/  LOP3.LUT R9, R248.reuse, 0x40, RZ, 0x3c, !PT ;  /* 0x00000040f8097812 */ /* 0x040fe400078e3cff */
[----:B------:R-:W-:-:S02]  /*2e10*/  LOP3.LUT R8, R248, 0x60, RZ, 0x3c, !PT ;  /* 0x00000060f8087812 */ /* 0x000fc400078e3cff */
[----:B------:R-:W-:Y:S02]  /*2e20*/  LEA.HI.X.SX32 R197, R197, c[0x0][0x16c], 0x1, P6 ;  /* 0x00005b00c5c57a11 */ /* 0x000fe400030f0eff */
[----:B------:R-:W-:Y:S02]  /*2e30*/  LEA.HI.X.SX32 R195, R195, c[0x0][0x16c], 0x1, P0 ;  /* 0x00005b00c3c37a11 */ /* 0x000fe400000f0eff */
[----:B------:R-:W-:Y:S02]  /*2e40*/  LEA.HI.X.SX32 R193, R193, c[0x0][0x16c], 0x1, P1 ;  /* 0x00005b00c1c17a11 */ /* 0x000fe400008f0eff */
[----:B------:R-:W-:Y:S02]  /*2e50*/  LEA.HI.X.SX32 R191, R191, c[0x0][0x16c], 0x1, P2 ;  /* 0x00005b00bfbf7a11 */ /* 0x000fe400010f0eff */
[----:B------:R-:W-:Y:S02]  /*2e60*/  LEA.HI.X.SX32 R189, R189, c[0x0][0x16c], 0x1, P3 ;  /* 0x00005b00bdbd7a11 */ /* 0x000fe400018f0eff */
[----:B------:R-:W-:-:S02]  /*2e70*/  LEA.HI.X.SX32 R187, R187, c[0x0][0x16c], 0x1, P4 ;  /* 0x00005b00bbbb7a11 */ /* 0x000fc400020f0eff */
[----:B------:R-:W-:Y:S02]  /*2e80*/  LEA.HI.X.SX32 R184, R184, c[0x0][0x16c], 0x1, P5 ;  /* 0x00005b00b8b87a11 */ /* 0x000fe400028f0eff */
[C---:B------:R-:W-:Y:S02]  /*2e90*/  LOP3.LUT R10, R248.reuse, 0x50, RZ, 0x3c, !PT ;  /* 0x00000050f80a7812 */ /* 0x040fe400078e3cff */
[----:B------:R-:W-:Y:S02]  /*2ea0*/  LOP3.LUT R9, R248, 0x70, RZ, 0x3c, !PT ;  /* 0x00000070f8097812 */ /* 0x000fe400078e3cff */
[----:B------:R-:W-:Y:S02]  /*2eb0*/  LOP3.LUT R252, R2, 0x20, RZ, 0x3c, !PT ;  /* 0x0000002002fc7812 */ /* 0x000fe400078e3cff */
[----:B------:R-:W-:Y:S02]  /*2ec0*/  LOP3.LUT R8, R7, 0x40, RZ, 0x3c, !PT ;  /* 0x0000004007087812 */ /* 0x000fe400078e3cff */
.L_x_2:
[----:B------:R-:W-:Y:S01]  /*2ed0*/  ISETP.GT.AND P0, PT, R0, RZ, PT ;  /* 0x000000ff0000720c */ /* 0x000fe20003f04270 */
[----:B------:R-:W-:Y:S01]  /*2ee0*/  IMAD.MOV.U32 R8, RZ, RZ, c[0x0][0x188] ;  /* 0x00006200ff087624 */ /* 0x000fe200078e00ff */
[----:B------:R-:W-:-:S02]  /*2ef0*/  PRMT R17, RZ, 0x7610, R17 ;  /* 0x00007610ff117816 */ /* 0x000fc40000000011 */
[----:B------:R-:W-:Y:S01]  /*2f00*/  ISETP.GT.AND P1, PT, R0, 0x8, PT ;  /* 0x000000080000780c */ /* 0x000fe20003f24270 */
[----:B------:R-:W-:Y:S01]  /*2f10*/  IMAD.SHL.U32 R8, R8, 0x8, RZ ;  /* 0x0000000808087824 */ /* 0x000fe200078e00ff */
[----:B------:R-:W-:Y:S01]  /*2f20*/  PRMT R80, RZ, 0x7610, R80 ;  /* 0x00007610ff507816 */ /* 0x000fe20000000050 */
[----:B------:R-:W-:Y:S02]  /*2f30*/  IMAD.MOV.U32 R10, RZ, RZ, c[0x0][0x188] ;  /* 0x00006200ff0a7624 */ /* 0x000fe400078e00ff */
[----:B------:R-:W-:-:S04]  /*2f40*/  IMAD.WIDE R8, R8, 0x2, R4 ;  /* 0x0000000208087825 */ /* 0x000fc800078e0204 */
[----:B------:R-:W2:Y:S01]  /*2f50*/  @P0 LDG.E.U16 R17, [R4.64] ;  /* 0x0000000404110981 */ /* 0x000ea2000c1e1500 */
[----:B------:R-:W-:Y:S01]  /*2f60*/  ISETP.GT.AND P0, PT, R0, 0x10, PT ;  /* 0x000000100000780c */ /* 0x000fe20003f04270 */
[----:B------:R-:W-:Y:S01]  /*2f70*/  IMAD.SHL.U32 R10, R10, 0x10, RZ ;  /* 0x000000100a0a7824 */ /* 0x000fe200078e00ff */
[----:B------:R-:W-:Y:S01]  /*2f80*/  PRMT R16, RZ, 0x7610, R16 ;  /* 0x00007610ff107816 */ /* 0x000fe20000000010 */
[----:B------:R0:W3:Y:S01]  /*2f90*/  @P1 LDG.E.U16 R80, [R8.64] ;  /* 0x0000000408501981 */ /* 0x0000e2000c1e1500 */
[----:B------:R-:W-:Y:S01]  /*2fa0*/  ISETP.GT.AND P1, PT, R0, 0x18, PT ;  /* 0x000000180000780c */ /* 0x000fe20003f24270 */
[----:B0-----:R-:W-:-:S04]  /*2fb0*/  IMAD.WIDE R8, R10, 0x2, R4 ;  /* 0x000000020a087825 */ /* 0x001fc800078e0204 */
[----:B------:R-:W-:-:S04]  /*2fc0*/  IMAD.MOV.U32 R10, RZ, RZ, c[0x0][0x188] ;  /* 0x00006200ff0a7624 */ /* 0x000fc800078e00ff */
[----:B------:R0:W4:Y:S01]  /*2fd0*/  @P0 LDG.E.U16 R16, [R8.64] ;  /* 0x0000000408100981 */ /* 0x000122000c1e1500 */
[----:B------:R-:W-:Y:S01]  /*2fe0*/  ISETP.GT.AND P0, PT, R0, 0x1, PT ;  /* 0x000000010000780c */ /* 0x000fe20003f04270 */
[----:B------:R-:W-:Y:S01]  /*2ff0*/  IMAD R10, R10, 0x18, RZ ;  /* 0x000000180a0a7824 */ /* 0x000fe200078e02ff */
[----:B------:R-:W-:Y:S01]  /*3000*/  PRMT R79, RZ, 0x7610, R79 ;  /* 0x00007610ff4f7816 */ /* 0x000fe2000000004f */
[----:B------:R-:W-:Y:S02]  /*3010*/  IMAD.MOV.U32 R11, RZ, RZ, c[0x0][0x188] ;  /* 0x00006200ff0b7624 */ /* 0x000fe400078e00ff */
[----:B0-----:R-:W-:Y:S01]  /*3020*/  IMAD.WIDE R8, R10, 0x2, R4 ;  /* 0x000000020a087825 */ /* 0x001fe200078e0204 */
[----:B------:R-:W-:-:S03]  /*3030*/  PRMT R15, RZ, 0x7610, R15 ;  /* 0x00007610ff0f7816 */ /* 0x000fc6000000000f */
[----:B------:R-:W-:Y:S01]  /*3040*/  IMAD.MOV.U32 R10, RZ, RZ, c[0x0][0x188] ;  /* 0x00006200ff0a7624 */ /* 0x000fe200078e00ff */
[----:B------:R0:W5:Y:S01]  /*3050*/  @P1 LDG.E.U16 R79, [R8.64] ;  /* 0x00000004084f1981 */ /* 0x000162000c1e1500 */
[----:B------:R-:W-:Y:S01]  /*3060*/  ISETP.GT.AND P1, PT, R0, 0x9, PT ;  /* 0x000000090000780c */ /* 0x000fe20003f24270 */
[----:B------:R-:W-:Y:S02]  /*3070*/  IMAD R11, R11, 0x9, RZ ;  /* 0x000000090b0b7824 */ /* 0x000fe400078e02ff */
[----:B0-----:R-:W-:Y:S01]  /*3080*/  IMAD.WIDE R8, R10, 0x2, R4 ;  /* 0x000000020a087825 */ /* 0x001fe200078e0204 */
[----:B------:R-:W-:-:S04]  /*3090*/  PRMT R78, RZ, 0x7610, R78 ;  /* 0x00007610ff4e7816 */ /* 0x000fc8000000004e */
[----:B------:R0:W2:Y:S01]  /*30a0*/  @P0 LDG.E.U16 R15, [R8.64] ;  /* 0x00000004080f0981 */ /* 0x0000a2000c1e1500 */
[----:B------:R-:W-:Y:S01]  /*30b0*/  ISETP.GT.AND P0, PT, R0, 0x11, PT ;  /* 0x000000110000780c */ /* 0x000fe20003f04270 */
[----:B0-----:R-:W-:-:S04]  /*30c0*/  IMAD.WIDE R8, R11, 0x2, R4 ;  /* 0x000000020b087825 */ /* 0x001fc800078e0204 */
[----:B------:R-:W-:Y:S01]  /*30d0*/  IMAD.MOV.U32 R11, RZ, RZ, c[0x0][0x188] ;  /* 0x00006200ff0b7624 */ /* 0x000fe200078e00ff */
[----:B------:R0:W2:Y:S03]  /*30e0*/  @P1 LDG.E.U16 R78, [R8.64] ;  /* 0x00000004084e1981 */ /* 0x0000a6000c1e1500 */
[----:B------:R-:W-:Y:S01]  /*30f0*/  IMAD R11, R11, 0x11, RZ ;  /* 0x000000110b0b7824 */ /* 0x000fe200078e02ff */
[----:B------:R-:W-:Y:S02]  /*3100*/  PRMT R14, RZ, 0x7610, R14 ;  /* 0x00007610ff0e7816 */ /* 0x000fe4000000000e */
        /* <DEDUP_REMOVED lines=10> */
[----:B------:R-:W-:Y:S01]  /*31b0*/  IMAD.SHL.U32 R11, R11, 0x2, RZ ;  /* 0x000000020b0b7824 */ /* 0x000fe200078e00ff */
        /* <DEDUP_REMOVED lines=18> */
[----:B------:R-:W-:Y:S02]  /*32e0*/  ISETP.GT.AND P0, PT, R0, 0x3, PT ;  /* 0x000000030000780c */ /* 0x000fe40003f04270 */
[----:B------:R-:W-:Y:S01]  /*32f0*/  PRMT R23, RZ, 0x7610, R23 ;  /* 0x00007610ff177816 */ /* 0x000fe20000000017 */
[----:B0-----:R-:W-:-:S04]  /*3300*/  IMAD.WIDE R8, R11, 0x2, R4 ;  /* 0x000000020b087825 */ /* 0x001fc800078e0204 */
[----:B------:R-:W-:Y:S01]  /*3310*/  IMAD.MOV.U32 R11, RZ, RZ, c[0x0][0x188] ;  /* 0x00006200ff0b7624 */ /* 0x000fe200078e00ff */
[----:B------:R0:W2:Y:S03]  /*3320*/  @P1 LDG.E.U16 R23, [R8.64] ;  /* 0x0000000408171981 */ /* 0x0000a6000c1e1500 */
[----:B------:R-:W-:Y:S01]  /*3330*/  IMAD R11, R11, 0x3, RZ ;  /* 0x000000030b0b7824 */ /* 0x000fe200078e02ff */
[----:B------:R-:W-:Y:S02]  /*3340*/  PRMT R82, RZ, 0x7610, R82 ;  /* 0x00007610ff527816 */ /* 0x000fe40000000052 */
[----:B------:R-:W-:Y:S01]  /*3350*/  ISETP.GT.AND P1, PT, R0, 0xb, PT ;  /* 0x0000000b0000780c */ /* 0x000fe20003f24270 */
[----:B------:R-:W-:Y:S02]  /*3360*/  IMAD R10, R10, 0xb, RZ ;  /* 0x0000000b0a0a7824 */ /* 0x000fe400078e02ff */
[----:B0-----:R-:W-:Y:S01]  /*3370*/  IMAD.WIDE R8, R11, 0x2, R4 ;  /* 0x000000020b087825 */ /* 0x001fe200078e0204 */
[----:B------:R-:W-:-:S02]  /*3380*/  PRMT R22, RZ, 0x7610, R22 ;  /* 0x00007610ff167816 */ /* 0x000fc40000000016 */
[C---:B------:R-:W-:Y:S01]  /*3390*/  ISETP.GT.AND P3, PT, R0.reuse, 0x1b, PT ;  /* 0x0000001b0000780c */ /* 0x040fe20003f64270 */
[----:B------:R-:W-:Y:S01]  /*33a0*/  IMAD.MOV.U32 R11, RZ, RZ, c[0x0][0x188] ;  /* 0x00006200ff0b7624 */ /* 0x000fe200078e00ff */
[----:B------:R0:W2:Y:S01]  /*33b0*/  @P0 LDG.E.U16 R82, [R8.64] ;  /* 0x0000000408520981 */ /* 0x0000a2000c1e1500 */
[----:B------:R-:W-:Y:S02]  /*33c0*/  ISETP.GT.AND P2, PT, R0, 0x13, PT ;  /* 0x000000130000780c */ /* 0x000fe40003f44270 */
[----:B------:R-:W-:Y:S02]  /*33d0*/  IMAD R11, R11, 0x13, RZ ;  /* 0x000000130b0b7824 */ /* 0x000fe400078e02ff */
[----:B0-----:R-:W-:-:S04]  /*33e0*/  IMAD.WIDE R8, R10, 0x2, R4 ;  /* 0x000000020a087825 */ /* 0x001fc800078e0204 */
[----:B------:R-:W-:Y:S01]  /*33f0*/  IMAD.MOV.U32 R10, RZ, RZ, c[0x0][0x188] ;  /* 0x00006200ff0a7624 */ /* 0x000fe200078e00ff */
[----:B------:R0:W2:Y:S01]  /*3400*/  @P1 LDG.E.U16 R22, [R8.64] ;  /* 0x0000000408161981 */ /* 0x0000a2000c1e1500 */
[----:B------:R-:W-:Y:S02]  /*3410*/  IMAD.MOV.U32 R83, RZ, RZ, c[0x0][0x188] ;  /* 0x00006200ff537624 */ /* 0x000fe400078e00ff */
[----:B------:R-:W-:Y:S01]  /*3420*/  IMAD R10, R10, 0x1b, RZ ;  /* 0x0000001b0a0a7824 */ /* 0x000fe200078e02ff */
[----:B------:R-:W-:Y:S01]  /*3430*/  PRMT R21, RZ, 0x7610, R21 ;  /* 0x00007610ff157816 */ /* 0x000fe20000000015 */
[----:B------:R-:W-:Y:S01]  /*3440*/  IMAD.MOV.U32 R178, RZ, RZ, c[0x0][0x188] ;  /* 0x00006200ffb27624 */ /* 0x000fe200078e00ff */
[----:B------:R-:W-:Y:S01]  /*3450*/  ISETP.GT.AND P1, PT, R0, 0x5, PT ;  /* 0x000000050000780c */ /* 0x000fe20003f24270 */
[----:B------:R-:W-:Y:S02]  /*3460*/  IMAD R83, R83, 0x5, RZ ;  /* 0x0000000553537824 */ /* 0x000fe400078e02ff */
[----:B0-----:R-:W-:Y:S01]  /*3470*/  IMAD.WIDE R8, R11, 0x2, R4 ;  /* 0x000000020b087825 */ /* 0x001fe200078e0204 */
[----:B------:R-:W-:-:S03]  /*3480*/  PRMT R177, RZ, 0x7610, R177 ;  /* 0x00007610ffb17816 */ /* 0x000fc600000000b1 */
[----:B------:R-:W-:Y:S01]  /*3490*/  IMAD.WIDE R10, R10, 0x2, R4 ;  /* 0x000000020a0a7825 */ /* 0x000fe200078e0204 */
[----:B------:R-:W-:Y:S02]  /*34a0*/  ISETP.GT.AND P0, PT, R0, 0x4, PT ;  /* 0x000000040000780c */ /* 0x000fe40003f04270 */
[----:B------:R0:W2:Y:S01]  /*34b0*/  @P2 LDG.E.U16 R177, [R8.64] ;  /* 0x0000000408b12981 */ /* 0x0000a2000c1e1500 */
[----:B------:R-:W-:-:S03]  /*34c0*/  IMAD.SHL.U32 R178, R178, 0x4, RZ ;  /* 0x00000004b2b27824 */ /* 0x000fc600078e00ff */
[----:B------:R1:W2:Y:S01]  /*34d0*/  @P3 LDG.E.U16 R21, [R10.64] ;  /* 0x000000040a153981 */ /* 0x0002a2000c1e1500 */
[----:B------:R-:W-:Y:S02]  /*34e0*/  PRMT R175, RZ, 0x7610, R175 ;  /* 0x00007610ffaf7816 */ /* 0x000fe400000000af */
[----:B------:R-:W-:Y:S01]  /*34f0*/  ISETP.GT.AND P2, PT, R0, 0x6, PT ;  /* 0x000000060000780c */ /* 0x000fe20003f44270 */
[----:B0-----:R-:W-:-:S04]  /*3500*/  IMAD.WIDE R8, R178, 0x2, R4 ;  /* 0x00000002b2087825 */ /* 0x001fc800078e0204 */
[----:B-1----:R-:W-:-:S04]  /*3510*/  IMAD.WIDE R10, R83, 0x2, R4 ;  /* 0x00000002530a7825 */ /* 0x002fc800078e0204 */
[----:B------:R-:W-:Y:S01]  /*3520*/  IMAD.MOV.U32 R83, RZ, RZ, c[0x0][0x188] ;  /* 0x00006200ff537624 */ /* 0x000fe200078e00ff */
[----:B------:R-:W-:Y:S01]  /*3530*/  PRMT R168, RZ, 0x7610, R168 ;  /* 0x00007610ffa87816 */ /* 0x000fe200000000a8 */
[----:B------:R-:W-:Y:S01]  /*3540*/  IMAD.MOV.U32 R178, RZ, RZ, c[0x0][0x188] ;  /* 0x00006200ffb27624 */ /* 0x000fe200078e00ff */
[----:B------:R0:W2:Y:S01]  /*3550*/  @P1 LDG.E.U16 R175, [R10.64] ;  /* 0x000000040aaf1981 */ /* 0x0000a2000c1e1500 */
[----:B------:R-:W-:Y:S02]  /*3560*/  IMAD R83, R83, 0xc, RZ ;  /* 0x0000000c53537824 */ /* 0x000fe400078e02ff */
[----:B------:R-:W-:Y:S01]  /*3570*/  IMAD R178, R178, 0x6, RZ ;  /* 0x00000006b2b27824 */ /* 0x000fe200078e02ff */
[----:B------:R1:W2:Y:S01]  /*3580*/  @P0 LDG.E.U16 R168, [R8.64] ;  /* 0x0000000408a80981 */ /* 0x0002a2000c1e1500 */
[----:B------:R-:W-:Y:S01]  /*3590*/  PRMT R169, RZ, 0x7610, R169 ;  /* 0x00007610ffa97816 */ /* 0x000fe200000000a9 */
[----:B0-----:R-:W-:Y:S01]  /*35a0*/  IMAD.WIDE R10, R83, 0x2, R4 ;  /* 0x00000002530a7825 */ /* 0x001fe200078e0204 */
[----:B------:R-:W-:-:S03]  /*35b0*/  ISETP.GT.AND P1, PT, R0, 0x14, PT ;  /* 0x000000140000780c */ /* 0x000fc60003f24270 */
[----:B------:R-:W-:Y:S02]  /*35c0*/  IMAD.MOV.U32 R83, RZ, RZ, c[0x0][0x188] ;  /* 0x00006200ff537624 */ /* 0x000fe400078e00ff */
[----:B-1----:R-:W-:-:S04]  /*35d0*/  IMAD.WIDE R8, R178, 0x2, R4 ;  /* 0x00000002b2087825 */ /* 0x002fc800078e0204 */
[----:B------:R-:W-:Y:S01]  /*35e0*/  IMAD R83, R83, 0x14, RZ ;  /* 0x0000001453537824 */ /* 0x000fe200078e02ff */
[----:B------:R0:W2:Y:S01]  /*35f0*/  @P2 LDG.E.U16 R169, [R8.64] ;  /* 0x0000000408a92981 */ /* 0x0000a2000c1e1500 */
[----:B------:R-:W-:Y:S02]  /*3600*/  PRMT R171, RZ, 0x7610, R171 ;  /* 0x00007610ffab7816 */ /* 0x000fe400000000ab */
[----:B------:R-:W-:Y:S01]  /*3610*/  ISETP.GT.AND P0, PT, R0, 0x7, PT ;  /* 0x000000070000780c */ /* 0x000fe20003f04270 */
[----:B0-----:R-:W-:-:S04]  /*3620*/  IMAD.WIDE R8, R83, 0x2, R4 ;  /* 0x0000000253087825 */ /* 0x001fc800078e0204 */
[----:B------:R-:W-:Y:S01]  /*3630*/  IMAD.MOV.U32 R83, RZ, RZ, c[0x0][0x188] ;  /* 0x00006200ff537624 */ /* 0x000fe200078e00ff */
[----:B------:R0:W3:Y:S03]  /*3640*/  @P1 LDG.E.U16 R171, [R8.64] ;  /* 0x0000000408ab1981 */ /* 0x0000e6000c1e1500 */
[----:B------:R-:W-:Y:S01]  /*3650*/  IMAD R83, R83, 0x7, RZ ;  /* 0x0000000753537824 */ /* 0x000fe200078e02ff */
[C---:B------:R-:W-:Y:S02]  /*3660*/  ISETP.GT.AND P3, PT, R0.reuse, 0xc, PT ;  /* 0x0000000c0000780c */ /* 0x040fe40003f64270 */
[----:B------:R-:W-:Y:S01]  /*3670*/  PRMT R90, RZ, 0x7610, R90 ;  /* 0x00007610ff5a7816 */ /* 0x000fe2000000005a */
[----:B0-----:R-:W-:Y:S01]  /*3680*/  IMAD.WIDE R8, R83, 0x2, R4 ;  /* 0x0000000253087825 */ /* 0x001fe200078e0204 */
[----:B------:R-:W-:-:S03]  /*3690*/  ISETP.GT.AND P1, PT, R0, 0x1c, PT ;  /* 0x0000001c0000780c */ /* 0x000fc60003f24270 */
[----:B------:R-:W-:Y:S01]  /*36a0*/  IMAD.MOV.U32 R83, RZ, RZ, c[0x0][0x188] ;  /* 0x00006200ff537624 */ /* 0x000fe200078e00ff */
[----:B------:R-:W-:Y:S01]  /*36b0*/  PRMT R170, RZ, 0x7610, R170 ;  /* 0x00007610ffaa7816 */ /* 0x000fe200000000aa */
[----:B------:R0:W4:Y:S02]  /*36c0*/  @P0 LDG.E.U16 R90, [R8.64] ;  /* 0x00000004085a0981 */ /* 0x000124000c1e1500 */
[----:B------:R-:W-:Y:S01]  /*36d0*/  IMAD R83, R83, 0x1c, RZ ;  /* 0x0000001c53537824 */ /* 0x000fe200078e02ff */
[----:B------:R-:W-:Y:S02]  /*36e0*/  PRMT R176, RZ, 0x7610, R176 ;  /* 0x00007610ffb07816 */ /* 0x000fe400000000b0 */
[----:B------:R1:W5:Y:S01]  /*36f0*/  @P3 LDG.E.U16 R170, [R10.64] ;  /* 0x000000040aaa3981 */ /* 0x000362000c1e1500 */
[----:B0-----:R-:W-:-:S04]  /*3700*/  IMAD.WIDE R8, R83, 0x2, R4 ;  /* 0x0000000253087825 */ /* 0x001fc800078e0204 */
[----:B------:R-:W-:Y:S01]  /*3710*/  IMAD.MOV.U32 R83, RZ, RZ, c[0x0][0x188] ;  /* 0x00006200ff537624 */ /* 0x000fe200078e00ff */
[C---:B------:R-:W-:Y:S01]  /*3720*/  ISETP.GT.AND P0, PT, R0.reuse, 0xd, PT ;  /* 0x0000000d0000780c */ /* 0x040fe20003f04270 */
[----:B------:R0:W5:Y:S02]  /*3730*/  @P1 LDG.E.U16 R176, [R8.64] ;  /* 0x0000000408b01981 */ /* 0x000164000c1e1500 */
[----:B------:R-:W-:Y:S01]  /*3740*/  IMAD R83, R83, 0xd, RZ ;  /* 0x0000000d53537824 */ /* 0x000fe200078e02ff */
[----:B------:R-:W-:Y:S02]  /*3750*/  ISETP.GT.AND P1, PT, R0, 0xe, PT ;  /* 0x0000000e0000780c */ /* 0x000fe40003f24270 */
[----:B------:R-:W-:Y:S01]  /*3760*/  PRMT R174, RZ, 0x7610, R174 ;  /* 0x00007610ffae7816 */ /* 0x000fe200000000ae */
[----:B0-----:R-:W-:-:S04]  /*3770*/  IMAD.WIDE R8, R83, 0x2, R4 ;  /* 0x0000000253087825 */ /* 0x001fc800078e0204 */
[----:B------:R-:W-:Y:S02]  /*3780*/  IMAD.MOV.U32 R83, RZ, RZ, c[0x0][0x188] ;  /* 0x00006200ff537624 */ /* 0x000fe400078e00ff */
[----:B------:R0:W5:Y:S02]  /*3790*/  @P0 LDG.E.U16 R174, [R8.64] ;  /* 0x0000000408ae0981 */ /* 0x000164000c1e1500 */
[----:B------:R-:W-:-:S04]  /*37a0*/  IMAD R83, R83, 0xe, RZ ;  /* 0x0000000e53537824 */ /* 0x000fc800078e02ff */
[----:B-1----:R-:W-:Y:S01]  /*37b0*/  IMAD.WIDE R10, R83, 0x2, R4 ;  /* 0x00000002530a7825 */ /* 0x002fe200078e0204 */
[----:B------:R-:W-:Y:S02]  /*37c0*/  ISETP.GT.AND P0, PT, R0, 0x15, PT ;  /* 0x000000150000780c */ /* 0x000fe40003f04270 */
[----:B0-----:R-:W-:Y:S01]  /*37d0*/  PRMT R9, RZ, 0x7610, R9 ;  /* 0x00007610ff097816 */ /* 0x001fe20000000009 */
[----:B------:R-:W-:-:S04]  /*37e0*/  IMAD.MOV.U32 R83, RZ, RZ, c[0x0][0x188] ;  /* 0x00006200ff537624 */ /* 0x000fc800078e00ff */
[----:B------:R-:W-:Y:S01]  /*37f0*/  IMAD R83, R83, 0x15, RZ ;  /* 0x0000001553537824 */ /* 0x000fe200078e02ff */
[----:B------:R0:W5:Y:S01]  /*3800*/  @P1 LDG.E.U16 R9, [R10.64] ;  /* 0x000000040a091981 */ /* 0x000162000c1e1500 */
[----:B------:R-:W-:Y:S02]  /*3810*/  ISETP.GT.AND P1, PT, R0, 0x1d, PT ;  /* 0x0000001d0000780c */ /* 0x000fe40003f24270 */
[----:B------:R-:W-:Y:S01]  /*3820*/  PRMT R173, RZ, 0x7610, R173 ;  /* 0x00007610ffad7816 */ /* 0x000fe200000000ad */
[----:B0-----:R-:W-:-:S04]  /*3830*/  IMAD.WIDE R10, R83, 0x2, R4 ;  /* 0x00000002530a7825 */ /* 0x001fc800078e0204 */
[----:B------:R-:W-:Y:S01]  /*3840*/  IMAD.MOV.U32 R83, RZ, RZ, c[0x0][0x188] ;  /* 0x00006200ff537624 */ /* 0x000fe200078e00ff */
[----:B------:R0:W5:Y:S03]  /*3850*/  @P0 LDG.E.U16 R173, [R10.64] ;  /* 0x000000040aad0981 */ /* 0x000166000c1e1500 */
[----:B------:R-:W-:Y:S01]  /*3860*/  IMAD R83, R83, 0x1d, RZ ;  /* 0x0000001d53537824 */ /* 0x000fe200078e02ff */
[----:B------:R-:W-:-:S03]  /*3870*/  PRMT R172, RZ, 0x7610, R172 ;  /* 0x00007610ffac7816 */ /* 0x000fc600000000ac */
[----:B0-----:R-:W-:-:S05]  /*3880*/  IMAD.WIDE R10, R83, 0x2, R4 ;  /* 0x00000002530a7825 */ /* 0x001fca00078e0204 */
[----:B------:R0:W5:Y:S01]  /*3890*/  @P1 LDG.E.U16 R172, [R10.64] ;  /* 0x000000040aac1981 */ /* 0x000162000c1e1500 */
[----:B------:R-:W-:Y:S01]  /*38a0*/  IMAD.MOV.U32 R83, RZ, RZ, c[0x0][0x188] ;  /* 0x00006200ff537624 */ /* 0x000fe200078e00ff */
[----:B------:R-:W-:-:S03]  /*38b0*/  ISETP.GT.AND P0, PT, R0, 0xf, PT ;  /* 0x0000000f0000780c */ /* 0x000fc60003f04270 */
[----:B------:R-:W-:Y:S01]  /*38c0*/  IMAD R83, R83, 0xf, RZ ;  /* 0x0000000f53537824 */ /* 0x000fe200078e02ff */
[----:B------:R-:W-:-:S03]  /*38d0*/  PRMT R89, RZ, 0x7610, R89 ;  /* 0x00007610ff597816 */ /* 0x000fc60000000059 */
[----:B0-----:R-:W-:-:S04]  /*38e0*/  IMAD.WIDE R10, R83, 0x2, R4 ;  /* 0x00000002530a7825 */ /* 0x001fc800078e0204 */
[----:B------:R-:W-:Y:S01]  /*38f0*/  IMAD.MOV.U32 R83, RZ, RZ, c[0x0][0x188] ;  /* 0x00006200ff537624 */ /* 0x000fe200078e00ff */
[----:B------:R-:W-:Y:S01]  /*3900*/  ISETP.GT.AND P1, PT, R0, 0x16, PT ;  /* 0x000000160000780c */ /* 0x000fe20003f24270 */
[----:B------:R0:W5:Y:S02]  /*3910*/  @P0 LDG.E.U16 R89, [R10.64] ;  /* 0x000000040a590981 */ /* 0x000164000c1e1500 */
[----:B------:R-:W-:Y:S01]  /*3920*/  IMAD R83, R83, 0x16, RZ ;  /* 0x0000001653537824 */ /* 0x000fe200078e02ff */
[----:B------:R-:W-:-:S03]  /*3930*/  PRMT R8, RZ, 0x7610, R8 ;  /* 0x00007610ff087816 */ /* 0x000fc60000000008 */
[----:B0-----:R-:W-:-:S04]  /*3940*/  IMAD.WIDE R10, R83, 0x2, R4 ;  /* 0x00000002530a7825 */ /* 0x001fc800078e0204 */
[----:B------:R-:W-:Y:S02]  /*3950*/  IMAD.MOV.U32 R83, RZ, RZ, c[0x0][0x188] ;  /* 0x00006200ff537624 */ /* 0x000fe400078e00ff */
[----:B------:R0:W5:Y:S02]  /*3960*/  @P1 LDG.E.U16 R8, [R10.64] ;  /* 0x000000040a081981 */ /* 0x000164000c1e1500 */
[----:B------:R-:W-:-:S04]  /*3970*/  IMAD R83, R83, 0x17, RZ ;  /* 0x0000001753537824 */ /* 0x000fc800078e02ff */
[----:B0-----:R-:W-:Y:S02]  /*3980*/  IMAD.WIDE R10, R83, 0x2, R4 ;  /* 0x00000002530a7825 */ /* 0x001fe400078e0204 */
[----:B------:R-:W0:Y:S01]  /*3990*/  S2R R83, SR_TID.X ;  /* 0x0000000000537919 */ /* 0x000e220000002100 */
[C---:B------:R-:W-:Y:S01]  /*39a0*/  ISETP.GT.AND P0, PT, R0.reuse, 0x17, PT ;  /* 0x000000170000780c */ /* 0x040fe20003f04270 */
[----:B------:R-:W-:Y:S01]  /*39b0*/  IMAD.MOV.U32 R178, RZ, RZ, c[0x0][0x188] ;  /* 0x00006200ffb27624 */ /* 0x000fe200078e00ff */
[----:B------:R-:W-:Y:S02]  /*39c0*/  PRMT R88, RZ, 0x7610, R88 ;  /* 0x00007610ff587816 */ /* 0x000fe40000000058 */
[----:B------:R-:W-:Y:S01]  /*39d0*/  ISETP.GT.AND P1, PT, R0, 0x1e, PT ;  /* 0x0000001e0000780c */ /* 0x000fe20003f24270 */
[----:B------:R-:W-:Y:S01]  /*39e0*/  IMAD R178, R178, 0x1e, RZ ;  /* 0x0000001eb2b27824 */ /* 0x000fe200078e02ff */
[----:B------:R-:W-:Y:S02]  /*39f0*/  ISETP.GT.AND P2, PT, R0, 0x1f, PT ;  /* 0x0000001f0000780c */ /* 0x000fe40003f44270 */
[----:B------:R-:W-:-:S05]  /*3a00*/  PRMT R91, RZ, 0x7610, R91 ;  /* 0x00007610ff5b7816 */ /* 0x000fca000000005b */
[----:B------:R1:W5:Y:S01]  /*3a10*/  @P0 LDG.E.U16 R88, [R10.64] ;  /* 0x000000040a580981 */ /* 0x000362000c1e1500 */
[----:B------:R-:W-:Y:S01]  /*3a20*/  PRMT R87, RZ, 0x7610, R87 ;  /* 0x00007610ff577816 */ /* 0x000fe20000000057 */
[----:B-1----:R-:W-:Y:S01]  /*3a30*/  IMAD.WIDE R10, R178, 0x2, R4 ;  /* 0x00000002b20a7825 */ /* 0x002fe200078e0204 */
[----:B0-----:R-:W-:-:S03]  /*3a40*/  LOP3.LUT R178, R83, 0x1f, RZ, 0xc0, !PT ;  /* 0x0000001f53b27812 */ /* 0x001fc600078ec0ff */
[----:B------:R-:W-:Y:S01]  /*3a50*/  IMAD.MOV.U32 R83, RZ, RZ, c[0x0][0x188] ;  /* 0x00006200ff537624 */ /* 0x000fe200078e00ff */
[----:B------:R0:W5:Y:S03]  /*3a60*/  @P1 LDG.E.U16 R91, [R10.64] ;  /* 0x000000040a5b1981 */ /* 0x000166000c1e1500 */
[----:B------:R-:W-:-:S04]  /*3a70*/  IMAD R83, R83, 0x1f, RZ ;  /* 0x0000001f53537824 */ /* 0x000fc800078e02ff */
[----:B0-----:R-:W-:-:S05]  /*3a80*/  IMAD.WIDE R10, R83, 0x2, R4 ;  /* 0x00000002530a7825 */ /* 0x001fca00078e0204 */
[----:B------:R0:W5:Y:S04]  /*3a90*/  @P2 LDG.E.U16 R87, [R10.64] ;  /* 0x000000040a572981 */ /* 0x000168000c1e1500 */
[----:B------:R-:W-:Y:S01]  /*3aa0*/  BAR.SYNC.DEFER_BLOCKING 0x0 ;  /* 0x0000000000007b1d */ /* 0x000fe20000010000 */
[----:B------:R-:W-:Y:S02]  /*3ab0*/  LOP3.LUT R185, R185, R184, RZ, 0x3c, !PT ;  /* 0x000000b8b9b97212 */ /* 0x000fe400078e3cff */
[----:B------:R-:W-:Y:S02]  /*3ac0*/  ISETP.GE.AND P0, PT, R178, R0, PT ;  /* 0x00000000b200720c */ /* 0x000fe40003f06270 */
[----:B------:R-:W-:-:S04]  /*3ad0*/  LOP3.LUT R184, R185, R184, RZ, 0x3c, !PT ;  /* 0x000000b8b9b87212 */ /* 0x000fc800078e3cff */
[----:B------:R-:W-:Y:S02]  /*3ae0*/  LOP3.LUT R185, R185, R184, RZ, 0x3c, !PT ;  /* 0x000000b8b9b97212 */ /* 0x000fe400078e3cff */
[----:B------:R-:W-:-:S03]  /*3af0*/  PRMT R86, RZ, 0x7610, R86 ;  /* 0x00007610ff567816 */ /* 0x000fc60000000056 */
[C---:B0-----:R-:W-:Y:S01]  /*3b00*/  IMAD.WIDE R10, R249.reuse, 0x2, R184 ;  /* 0x00000002f90a7825 */ /* 0x041fe200078e02b8 */
[----:B------:R-:W-:Y:S02]  /*3b10*/  PRMT R20, RZ, 0x7610, R20 ;  /* 0x00007610ff147816 */ /* 0x000fe40000000014 */
[----:B------:R-:W-:Y:S02]  /*3b20*/  PRMT R85, RZ, 0x7610, R85 ;  /* 0x00007610ff557816 */ /* 0x000fe40000000055 */
[----:B------:R0:W5:Y:S02]  /*3b30*/  @!P0 LDG.E.U16 R86, [R10.64] ;  /* 0x000000040a568981 */ /* 0x000164000c1e1500 */
[----:B0-----:R-:W-:-:S05]  /*3b40*/  IMAD.WIDE R10, R249, 0x2, R186 ;  /* 0x00000002f90a7825 */ /* 0x001fca00078e02ba */
[----:B------:R0:W5:Y:S01]  /*3b50*/  @!P0 LDG.E.U16 R20, [R10.64] ;  /* 0x000000040a148981 */ /* 0x000162000c1e1500 */
[----:B------:R-:W-:Y:S01]  /*3b60*/  PRMT R19, RZ, 0x7610, R19 ;  /* 0x00007610ff137816 */ /* 0x000fe20000000013 */
[----:B0-----:R-:W-:-:S05]  /*3b70*/  IMAD.WIDE R10, R249, 0x2, R188 ;  /* 0x00000002f90a7825 */ /* 0x001fca00078e02bc */
[----:B------:R0:W5:Y:S01]  /*3b80*/  @!P0 LDG.E.U16 R85, [R10.64] ;  /* 0x000000040a558981 */ /* 0x000162000c1e1500 */
[----:B------:R-:W-:Y:S01]  /*3b90*/  PRMT R84, RZ, 0x7610, R84 ;  /* 0x00007610ff547816 */ /* 0x000fe20000000054 */
[----:B0-----:R-:W-:-:S05]  /*3ba0*/  IMAD.WIDE R10, R249, 0x2, R190 ;  /* 0x00000002f90a7825 */ /* 0x001fca00078e02be */
[----:B------:R0:W5:Y:S01]  /*3bb0*/  @!P0 LDG.E.U16 R19, [R10.64] ;  /* 0x000000040a138981 */ /* 0x000162000c1e1500 */
[----:B------:R-:W-:Y:S02]  /*3bc0*/  PRMT R18, RZ, 0x7610, R18 ;  /* 0x00007610ff127816 */ /* 0x000fe40000000012 */
[----:B------:R-:W-:Y:S01]  /*3bd0*/  LOP3.LUT R199, R199, R198, RZ, 0x3c, !PT ;  /* 0x000000c6c7c77212 */ /* 0x000fe200078e3cff */
[----:B0-----:R-:W-:-:S03]  /*3be0*/  IMAD.WIDE R10, R249, 0x2, R192 ;  /* 0x00000002f90a7825 */ /* 0x001fc600078e02c0 */
[----:B------:R-:W-:Y:S02]  /*3bf0*/  LOP3.LUT R198, R199, R198, RZ, 0x3c, !PT ;  /* 0x000000c6c7c67212 */ /* 0x000fe400078e3cff */
[----:B------:R0:W5:Y:S01]  /*3c00*/  @!P0 LDG.E.U16 R84, [R10.64] ;  /* 0x000000040a548981 */ /* 0x000162000c1e1500 */
[----:B------:R-:W-:Y:S02]  /*3c10*/  PRMT R81, RZ, 0x7610, R81 ;  /* 0x00007610ff517816 */ /* 0x000fe40000000051 */
[----:B------:R-:W-:Y:S01]  /*3c20*/  LOP3.LUT R201, R201, R200, RZ, 0x3c, !PT ;  /* 0x000000c8c9c97212 */ /* 0x000fe200078e3cff */
[----:B0-----:R-:W-:Y:S01]  /*3c30*/  IMAD.WIDE R10, R249, 0x2, R194 ;  /* 0x00000002f90a7825 */ /* 0x001fe200078e02c2 */
[----:B------:R-:W-:-:S04]  /*3c40*/  LOP3.LUT R199, R199, R198, RZ, 0x3c, !PT ;  /* 0x000000c6c7c77212 */ /* 0x000fc800078e3cff */
[----:B------:R0:W5:Y:S01]  /*3c50*/  @!P0 LDG.E.U16 R18, [R10.64] ;  /* 0x000000040a128981 */ /* 0x000162000c1e1500 */
[----:B------:R-:W-:-:S03]  /*3c60*/  LOP3.LUT R200, R201, R200, RZ, 0x3c, !PT ;  /* 0x000000c8c9c87212 */ /* 0x000fc600078e3cff */
[----:B--2---:R1:W-:Y:S01]  /*3c70*/  STS.U16 [R248], R17 ;  /* 0x00000011f8007388 */ /* 0x0043e20000000400 */
[----:B0-----:R-:W-:Y:S01]  /*3c80*/  IMAD.WIDE R10, R249, 0x2, R196 ;  /* 0x00000002f90a7825 */ /* 0x001fe200078e02c4 */
[----:B------:R-:W-:Y:S02]  /*3c90*/  LOP3.LUT R201, R201, R200, RZ, 0x3c, !PT ;  /* 0x000000c8c9c97212 */ /* 0x000fe400078e3cff */
[----:B-1----:R-:W-:Y:S02]  /*3ca0*/  PRMT R17, RZ, 0x7610, R17 ;  /* 0x00007610ff117816 */ /* 0x002fe40000000011 */
[----:B------:R0:W2:Y:S01]  /*3cb0*/  @!P0 LDG.E.U16 R81, [R10.64] ;  /* 0x000000040a518981 */ /* 0x0000a2000c1e1500 */
[----:B------:R-:W-:-:S03]  /*3cc0*/  LOP3.LUT R205, R205, R204, RZ, 0x3c, !PT ;  /* 0x000000cccdcd7212 */ /* 0x000fc600078e3cff */
[----:B---3--:R1:W-:Y:S01]  /*3cd0*/  STS.U16 [R248+0x800], R80 ;  /* 0x00080050f8007388 */ /* 0x0083e20000000400 */
[----:B0-----:R-:W-:Y:S01]  /*3ce0*/  IMAD.WIDE R10, R249, 0x2, R198 ;  /* 0x00000002f90a7825 */ /* 0x001fe200078e02c6 */
[----:B-1----:R-:W-:-:S04]  /*3cf0*/  PRMT R80, RZ, 0x7610, R80 ;  /* 0x00007610ff507816 */ /* 0x002fc80000000050 */
[----:B------:R0:W3:Y:S01]  /*3d00*/  @!P0 LDG.E.U16 R17, [R10.64] ;  /* 0x000000040a118981 */ /* 0x0000e2000c1e1500 */
[----:B------:R-:W-:Y:S02]  /*3d10*/  LOP3.LUT R204, R205, R204, RZ, 0x3c, !PT ;  /* 0x000000cccdcc7212 */ /* 0x000fe400078e3cff */
[----:B------:R-:W-:Y:S01]  /*3d20*/  LOP3.LUT R207, R207, R206, RZ, 0x3c, !PT ;  /* 0x000000cecfcf7212 */ /* 0x000fe200078e3cff */
[----:B----4-:R1:W-:Y:S01]  /*3d30*/  STS.U16 [R248+0x1000], R16 ;  /* 0x00100010f8007388 */ /* 0x0103e20000000400 */
[----:B0-----:R-:W-:Y:S01]  /*3d40*/  IMAD.WIDE R10, R249, 0x2, R200 ;  /* 0x00000002f90a7825 */ /* 0x001fe200078e02c8 */
[----:B------:R-:W-:Y:S02]  /*3d50*/  LOP3.LUT R205, R205, R204, RZ, 0x3c, !PT ;  /* 0x000000cccdcd7212 */ /* 0x000fe400078e3cff */
[----:B-1----:R-:W-:Y:S02]  /*3d60*/  PRMT R16, RZ, 0x7610, R16 ;  /* 0x00007610ff107816 */ /* 0x002fe40000000010 */
[----:B------:R0:W4:Y:S01]  /*3d70*/  @!P0 LDG.E.U16 R80, [R10.64] ;  /* 0x000000040a508981 */ /* 0x000122000c1e1500 */
[----:B------:R-:W-:-:S02]  /*3d80*/  LOP3.LUT R206, R207, R206, RZ, 0x3c, !PT ;  /* 0x000000cecfce7212 */ /* 0x000fc400078e3cff */
[----:B------:R-:W-:Y:S01]  /*3d90*/  LOP3.LUT R83, R248, 0x10, RZ, 0x3c, !PT ;  /* 0x00000010f8537812 */ /* 0x000fe200078e3cff */
[----:B-----5:R1:W-:Y:S01]  /*3da0*/  STS.U16 [R248+0x1800], R79 ;  /* 0x0018004ff8007388 */ /* 0x0203e20000000400 */
[----:B------:R-:W-:Y:S01]  /*3db0*/  LOP3.LUT R209, R209, R208, RZ, 0x3c, !PT ;  /* 0x000000d0d1d17212 */ /* 0x000fe200078e3cff */
[----:B0-----:R-:W-:Y:S01]  /*3dc0*/  IMAD.WIDE R10, R249, 0x2, R202 ;  /* 0x00000002f90a7825 */ /* 0x001fe200078e02ca */
[----:B------:R-:W-:Y:S02]  /*3dd0*/  LOP3.LUT R207, R207, R206, RZ, 0x3c, !PT ;  /* 0x000000cecfcf7212 */ /* 0x000fe400078e3cff */
[----:B-1----:R-:W-:Y:S02]  /*3de0*/  PRMT R79, RZ, 0x7610, R79 ;  /* 0x00007610ff4f7816 */ /* 0x002fe4000000004f */
[----:B------:R0:W5:Y:S01]  /*3df0*/  @!P0 LDG.E.U16 R16, [R10.64] ;  /* 0x000000040a108981 */ /* 0x000162000c1e1500 */
[----:B------:R-:W-:-:S03]  /*3e00*/  LOP3.LUT R208, R209, R208, RZ, 0x3c, !PT ;  /* 0x000000d0d1d07212 */ /* 0x000fc600078e3cff */
[----:B------:R1:W-:Y:S01]  /*3e10*/  STS.U16 [R83+0x100], R15 ;  /* 0x0001000f53007388 */ /* 0x0003e20000000400 */
[----:B0-----:R-:W-:Y:S01]  /*3e20*/  IMAD.WIDE R10, R249, 0x2, R204 ;  /* 0x00000002f90a7825 */ /* 0x001fe200078e02cc */
[----:B------:R-:W-:Y:S02]  /*3e30*/  LOP3.LUT R209, R209, R208, RZ, 0x3c, !PT ;  /* 0x000000d0d1d17212 */ /* 0x000fe400078e3cff */
[----:B-1----:R-:W-:Y:S02]  /*3e40*/  PRMT R15, RZ, 0x7610, R15 ;  /* 0x00007610ff0f7816 */ /* 0x002fe4000000000f */
[----:B------:R0:W2:Y:S01]  /*3e50*/  @!P0 LDG.E.U16 R79, [R10.64] ;  /* 0x000000040a4f8981 */ /* 0x0000a2000c1e1500 */
[----:B------:R-:W-:-:S03]  /*3e60*/  LOP3.LUT R213, R213, R212, RZ, 0x3c, !PT ;  /* 0x000000d4d5d57212 */ /* 0x000fc600078e3cff */
[----:B------:R1:W-:Y:S01]  /*3e70*/  STS.U16 [R83+0x900], R78 ;  /* 0x0009004e53007388 */ /* 0x0003e20000000400 */
[----:B0-----:R-:W-:Y:S01]  /*3e80*/  IMAD.WIDE R10, R249, 0x2, R206 ;  /* 0x00000002f90a7825 */ /* 0x001fe200078e02ce */
[----:B-1----:R-:W-:-:S04]  /*3e90*/  PRMT R78, RZ, 0x7610, R78 ;  /* 0x00007610ff4e7816 */ /* 0x002fc8000000004e */
[----:B------:R0:W2:Y:S01]  /*3ea0*/  @!P0 LDG.E.U16 R15, [R10.64] ;  /* 0x000000040a0f8981 */ /* 0x0000a2000c1e1500 */
[----:B------:R-:W-:Y:S02]  /*3eb0*/  LOP3.LUT R212, R213, R212, RZ, 0x3c, !PT ;  /* 0x000000d4d5d47212 */ /* 0x000fe400078e3cff */
[----:B------:R-:W-:Y:S01]  /*3ec0*/  LOP3.LUT R215, R215, R214, RZ, 0x3c, !PT ;  /* 0x000000d6d7d77212 */ /* 0x000fe200078e3cff */
[----:B------:R1:W-:Y:S01]  /*3ed0*/  STS.U16 [R83+0x1100], R14 ;  /* 0x0011000e53007388 */ /* 0x0003e20000000400 */
[----:B0-----:R-:W-:Y:S01]  /*3ee0*/  IMAD.WIDE R10, R249, 0x2, R208 ;  /* 0x00000002f90a7825 */ /* 0x001fe200078e02d0 */
[----:B------:R-:W-:Y:S02]  /*3ef0*/  LOP3.LUT R213, R213, R212, RZ, 0x3c, !PT ;  /* 0x000000d4d5d57212 */ /* 0x000fe400078e3cff */
[----:B-1----:R-:W-:Y:S02]  /*3f00*/  PRMT R14, RZ, 0x7610, R14 ;  /* 0x00007610ff0e7816 */ /* 0x002fe4000000000e */
[----:B------:R0:W2:Y:S01]  /*3f10*/  @!P0 LDG.E.U16 R78, [R10.64] ;  /* 0x000000040a4e8981 */ /* 0x0000a2000c1e1500 */
[----:B------:R-:W-:-:S02]  /*3f20*/  LOP3.LUT R214, R215, R214, RZ, 0x3c, !PT ;  /* 0x000000d6d7d67212 */ /* 0x000fc400078e3cff */
[----:B------:R-:W-:Y:S01]  /*3f30*/  LOP3.LUT R217, R217, R216, RZ, 0x3c, !PT ;  /* 0x000000d8d9d97212 */ /* 0x000fe200078e3cff */
[----:B------:R1:W-:Y:S01]  /*3f40*/  STS.U16 [R83+0x1900], R77 ;  /* 0x0019004d53007388 */ /* 0x0003e20000000400 */
[----:B0-----:R-:W-:Y:S01]  /*3f50*/  IMAD.WIDE R10, R249, 0x2, R210 ;  /* 0x00000002f90a7825 */ /* 0x001fe200078e02d2 */
[----:B------:R-:W-:Y:S02]  /*3f60*/  LOP3.LUT R215, R215, R214, RZ, 0x3c, !PT ;  /* 0x000000d6d7d77212 */ /* 0x000fe400078e3cff */
[----:B-1----:R-:W-:Y:S02]  /*3f70*/  LOP3.LUT R83, R248, 0x20, RZ, 0x3c, !PT ;  /* 0x00000020f8537812 */ /* 0x002fe400078e3cff */
[----:B------:R0:W2:Y:S01]  /*3f80*/  @!P0 LDG.E.U16 R14, [R10.64] ;  /* 0x000000040a0e8981 */ /* 0x0000a2000c1e1500 */
[----:B------:R-:W-:Y:S02]  /*3f90*/  PRMT R77, RZ, 0x7610, R77 ;  /* 0x00007610ff4d7816 */ /* 0x000fe4000000004d */
[----:B------:R-:W-:Y:S01]  /*3fa0*/  LOP3.LUT R216, R217, R216, RZ, 0x3c, !PT ;  /* 0x000000d8d9d87212 */ /* 0x000fe200078e3cff */
[----:B------:R1:W-:Y:S01]  /*3fb0*/  STS.U16 [R83+0x200], R13 ;  /* 0x0002000d53007388 */ /* 0x0003e20000000400 */
[----:B------:R-:W-:Y:S01]  /*3fc0*/  LOP3.LUT R219, R219, R218, RZ, 0x3c, !PT ;  /* 0x000000dadbdb7212 */ /* 0x000fe200078e3cff */
[----:B0-----:R-:W-:Y:S01]  /*3fd0*/  IMAD.WIDE R10, R249, 0x2, R212 ;  /* 0x00000002f90a7825 */ /* 0x001fe200078e02d4 */
[----:B------:R-:W-:-:S02]  /*3fe0*/  LOP3.LUT R217, R217, R216, RZ, 0x3c, !PT ;  /* 0x000000d8d9d97212 */ /* 0x000fc400078e3cff */
[----:B-1----:R-:W-:Y:S02]  /*3ff0*/  PRMT R13, RZ, 0x7610, R13 ;  /* 0x00007610ff0d7816 */ /* 0x002fe4000000000d */
[----:B------:R0:W2:Y:S01]  /*4000*/  @!P0 LDG.E.U16 R77, [R10.64] ;  /* 0x000000040a4d8981 */ /* 0x0000a2000c1e1500 */
[----:B------:R-:W-:Y:S02]  /*4010*/  LOP3.LUT R218, R219, R218, RZ, 0x3c, !PT ;  /* 0x000000dadbda7212 */ /* 0x000fe400078e3cff */
[----:B------:R-:W-:Y:S01]  /*4020*/  LOP3.LUT R221, R221, R220, RZ, 0x3c, !PT ;  /* 0x000000dcdddd7212 */ /* 0x000fe200078e3cff */
[----:B------:R1:W-:Y:S01]  /*4030*/  STS.U16 [R83+0xa00], R76 ;  /* 0x000a004c53007388 */ /* 0x0003e20000000400 */
[----:B0-----:R-:W-:Y:S01]  /*4040*/  IMAD.WIDE R10, R249, 0x2, R214 ;  /* 0x00000002f90a7825 */ /* 0x001fe200078e02d6 */
[----:B------:R-:W-:Y:S02]  /*4050*/  LOP3.LUT R219, R219, R218, RZ, 0x3c, !PT ;  /* 0x000000dadbdb7212 */ /* 0x000fe400078e3cff */
[----:B-1----:R-:W-:-:S02]  /*4060*/  PRMT R76, RZ, 0x7610, R76 ;  /* 0x00007610ff4c7816 */ /* 0x002fc4000000004c */
[----:B------:R0:W3:Y:S01]  /*4070*/  @!P0 LDG.E.U16 R13, [R10.64] ;  /* 0x000000040a0d8981 */ /* 0x0000e2000c1e1500 */
[----:B------:R-:W-:-:S03]  /*4080*/  LOP3.LUT R220, R221, R220, RZ, 0x3c, !PT ;  /* 0x000000dcdddc7212 */ /* 0x000fc600078e3cff */
[----:B------:R1:W-:Y:S01]  /*4090*/  STS.U16 [R83+0x1200], R12 ;  /* 0x0012000c53007388 */ /* 0x0003e20000000400 */
[----:B0-----:R-:W-:Y:S01]  /*40a0*/  IMAD.WIDE R10, R249, 0x2, R216 ;  /* 0x00000002f90a7825 */ /* 0x001fe200078e02d8 */
[----:B------:R-:W-:Y:S02]  /*40b0*/  LOP3.LUT R223, R223, R222, RZ, 0x3c, !PT ;  /* 0x000000dedfdf7212 */ /* 0x000fe400078e3cff */
[----:B-1----:R-:W-:Y:S02]  /*40c0*/  PRMT R12, RZ, 0x7610, R12 ;  /* 0x00007610ff0c7816 */ /* 0x002fe4000000000c */
[----:B------:R0:W3:Y:S01]  /*40d0*/  @!P0 LDG.E.U16 R76, [R10.64] ;  /* 0x000000040a4c8981 */ /* 0x0000e2000c1e1500 */
[----:B------:R-:W-:Y:S02]  /*40e0*/  LOP3.LUT R221, R221, R220, RZ, 0x3c, !PT ;  /* 0x000000dcdddd7212 */ /* 0x000fe400078e3cff */
[----:B------:R-:W-:Y:S01]  /*40f0*/  LOP3.LUT R222, R223, R222, RZ, 0x3c, !PT ;  /* 0x000000dedfde7212 */ /* 0x000fe200078e3cff */
[----:B------:R1:W-:Y:S01]  /*4100*/  STS.U16 [R83+0x1a00], R23 ;  /* 0x001a001753007388 */ /* 0x0003e20000000400 */
[----:B0-----:R-:W-:Y:S01]  /*4110*/  IMAD.WIDE R10, R249, 0x2, R218 ;  /* 0x00000002f90a7825 */ /* 0x001fe200078e02da */
[----:B------:R-:W-:-:S02]  /*4120*/  LOP3.LUT R225, R225, R224, RZ, 0x3c, !PT ;  /* 0x000000e0e1e17212 */ /* 0x000fc400078e3cff */
[----:B-1----:R-:W-:Y:S02]  /*4130*/  PRMT R23, RZ, 0x7610, R23 ;  /* 0x00007610ff177816 */ /* 0x002fe40000000017 */
[----:B------:R0:W5:Y:S01]  /*4140*/  @!P0 LDG.E.U16 R12, [R10.64] ;  /* 0x000000040a0c8981 */ /* 0x000162000c1e1500 */
[----:B------:R-:W-:Y:S02]  /*4150*/  LOP3.LUT R178, R248, 0x30, RZ, 0x3c, !PT ;  /* 0x00000030f8b27812 */ /* 0x000fe400078e3cff */
[----:B------:R-:W-:Y:S02]  /*4160*/  LOP3.LUT R223, R223, R222, RZ, 0x3c, !PT ;  /* 0x000000dedfdf7212 */ /* 0x000fe400078e3cff */
[----:B------:R-:W-:Y:S01]  /*4170*/  LOP3.LUT R224, R225, R224, RZ, 0x3c, !PT ;  /* 0x000000e0e1e07212 */ /* 0x000fe200078e3cff */
[----:B0-----:R-:W-:Y:S01]  /*4180*/  IMAD.WIDE R10, R249, 0x2, R220 ;  /* 0x00000002f90a7825 */ /* 0x001fe200078e02dc */
[----:B------:R0:W-:Y:S01]  /*4190*/  STS.U16 [R178+0x300], R82 ;  /* 0x00030052b2007388 */ /* 0x0001e20000000400 */
[----:B------:R-:W-:-:S03]  /*41a0*/  LOP3.LUT R227, R227, R226, RZ, 0x3c, !PT ;  /* 0x000000e2e3e37212 */ /* 0x000fc600078e3cff */
[----:B------:R1:W5:Y:S01]  /*41b0*/  @!P0 LDG.E.U16 R23, [R10.64] ;  /* 0x000000040a178981 */ /* 0x000362000c1e1500 */
[----:B------:R-:W-:Y:S02]  /*41c0*/  LOP3.LUT R225, R225, R224, RZ, 0x3c, !PT ;  /* 0x000000e0e1e17212 */ /* 0x000fe400078e3cff */
[----:B------:R-:W-:Y:S01]  /*41d0*/  LOP3.LUT R226, R227, R226, RZ, 0x3c, !PT ;  /* 0x000000e2e3e27212 */ /* 0x000fe200078e3cff */
[----:B0-----:R-:W-:Y:S01]  /*41e0*/  IMAD.WIDE R82, R249, 0x2, R222 ;  /* 0x00000002f9527825 */ /* 0x001fe200078e02de */
[----:B-1----:R-:W-:Y:S01]  /*41f0*/  PRMT R11, RZ, 0x7610, R11 ;  /* 0x00007610ff0b7816 */ /* 0x002fe2000000000b */
[----:B------:R0:W-:Y:S01]  /*4200*/  STS.U16 [R178+0xb00], R22 ;  /* 0x000b0016b2007388 */ /* 0x0001e20000000400 */
[----:B------:R-:W-:Y:S02]  /*4210*/  LOP3.LUT R229, R229, R228, RZ, 0x3c, !PT ;  /* 0x000000e4e5e57212 */ /* 0x000fe400078e3cff */
[----:B------:R-:W-:Y:S02]  /*4220*/  LOP3.LUT R227, R227, R226, RZ, 0x3c, !PT ;  /* 0x000000e2e3e37212 */ /* 0x000fe400078e3cff */
[----:B------:R1:W5:Y:S01]  /*4230*/  @!P0 LDG.E.U16 R11, [R82.64] ;  /* 0x00000004520b8981 */ /* 0x000362000c1e1500 */
[----:B------:R-:W-:-:S02]  /*4240*/  LOP3.LUT R228, R229, R228, RZ, 0x3c, !PT ;  /* 0x000000e4e5e47212 */ /* 0x000fc400078e3cff */
[----:B0-----:R-:W-:Y:S01]  /*4250*/  PRMT R22, RZ, 0x7610, R22 ;  /* 0x00007610ff167816 */ /* 0x001fe20000000016 */
[----:B-1----:R-:W-:Y:S01]  /*4260*/  IMAD.WIDE R82, R249, 0x2, R224 ;  /* 0x00000002f9527825 */ /* 0x002fe200078e02e0 */
[----:B------:R-:W-:Y:S02]  /*4270*/  PRMT R10, RZ, 0x7610, R10 ;  /* 0x00007610ff0a7816 */ /* 0x000fe4000000000a */
[----:B------:R-:W-:Y:S02]  /*4280*/  LOP3.LUT R231, R231, R230, RZ, 0x3c, !PT ;  /* 0x000000e6e7e77212 */ /* 0x000fe400078e3cff */
[----:B------:R0:W5:Y:S01]  /*4290*/  @!P0 LDG.E.U16 R22, [R82.64] ;  /* 0x0000000452168981 */ /* 0x000162000c1e1500 */
[----:B------:R-:W-:Y:S02]  /*42a0*/  LOP3.LUT R229, R229, R228, RZ, 0x3c, !PT ;  /* 0x000000e4e5e57212 */ /* 0x000fe400078e3cff */
[----:B------:R-:W-:Y:S01]  /*42b0*/  LOP3.LUT R230, R231, R230, RZ, 0x3c, !PT ;  /* 0x000000e6e7e67212 */ /* 0x000fe200078e3cff */
[----:B------:R-:W-:Y:S01]  /*42c0*/  STS.U16 [R178+0x1300], R177 ;  /* 0x001300b1b2007388 */ /* 0x000fe20000000400 */
[----:B------:R-:W-:Y:S01]  /*42d0*/  LOP3.LUT R233, R233, R232, RZ, 0x3c, !PT ;  /* 0x000000e8e9e97212 */ /* 0x000fe200078e3cff */
[----:B0-----:R-:W-:-:S02]  /*42e0*/  IMAD.WIDE R82, R249, 0x2, R226 ;  /* 0x00000002f9527825 */ /* 0x001fc400078e02e2 */
[----:B------:R0:W-:Y:S01]  /*42f0*/  STS.U16 [R178+0x1b00], R21 ;  /* 0x001b0015b2007388 */ /* 0x0001e20000000400 */
[----:B------:R-:W-:-:S03]  /*4300*/  LOP3.LUT R231, R231, R230, RZ, 0x3c, !PT ;  /* 0x000000e6e7e77212 */ /* 0x000fc600078e3cff */
[----:B------:R1:W5:Y:S01]  /*4310*/  @!P0 LDG.E.U16 R10, [R82.64] ;  /* 0x00000004520a8981 */ /* 0x000362000c1e1500 */
[----:B------:R-:W-:Y:S02]  /*4320*/  LOP3.LUT R232, R233, R232, RZ, 0x3c, !PT ;  /* 0x000000e8e9e87212 */ /* 0x000fe400078e3cff */
[----:B0-----:R-:W-:Y:S02]  /*4330*/  LOP3.LUT R178, R248, 0x40, RZ, 0x3c, !PT ;  /* 0x00000040f8b27812 */ /* 0x001fe400078e3cff */
[----:B------:R-:W-:Y:S01]  /*4340*/  PRMT R21, RZ, 0x7610, R21 ;  /* 0x00007610ff157816 */ /* 0x000fe20000000015 */
[----:B-1----:R-:W-:Y:S02]  /*4350*/  IMAD.WIDE R82, R249, 0x2, R228 ;  /* 0x00000002f9527825 */ /* 0x002fe400078e02e4 */
[----:B------:R0:W-:Y:S01]  /*4360*/  STS.U16 [R178+0x400], R168 ;  /* 0x000400a8b2007388 */ /* 0x0001e20000000400 */
[----:B------:R-:W-:-:S03]  /*4370*/  LOP3.LUT R235, R235, R234, RZ, 0x3c, !PT ;  /* 0x000000eaebeb7212 */ /* 0x000fc600078e3cff */
[----:B------:R1:W5:Y:S01]  /*4380*/  @!P0 LDG.E.U16 R21, [R82.64] ;  /* 0x0000000452158981 */ /* 0x000362000c1e1500 */
[----:B------:R-:W-:Y:S02]  /*4390*/  LOP3.LUT R233, R233, R232, RZ, 0x3c, !PT ;  /* 0x000000e8e9e97212 */ /* 0x000fe400078e3cff */
[----:B0-----:R-:W-:Y:S01]  /*43a0*/  PRMT R168, RZ, 0x7610, R168 ;  /* 0x00007610ffa87816 */ /* 0x001fe200000000a8 */
[----:B-1----:R-:W-:Y:S01]  /*43b0*/  IMAD.WIDE R82, R249, 0x2, R230 ;  /* 0x00000002f9527825 */ /* 0x002fe200078e02e6 */
[----:B------:R-:W-:Y:S01]  /*43c0*/  LOP3.LUT R234, R235, R234, RZ, 0x3c, !PT ;  /* 0x000000eaebea7212 */ /* 0x000fe200078e3cff */
        /* <DEDUP_REMOVED lines=18> */
[----:B0-----:R-:W-:Y:S02]  /*44f0*/  LOP3.LUT R178, R248, 0x50, RZ, 0x3c, !PT ;  /* 0x00000050f8b27812 */ /* 0x001fe400078e3cff */
[----:B------:R-:W-:Y:S01]  /*4500*/  PRMT R176, RZ, 0x7610, R176 ;  /* 0x00007610ffb07816 */ /* 0x000fe200000000b0 */
        /* <DEDUP_REMOVED lines=22> */
[C---:B------:R-:W-:Y:S01]  /*4670*/  LOP3.LUT R246, R247.reuse, R246, RZ, 0x3c, !PT ;  /* 0x000000f6f7f67212 */ /* 0x040fe200078e3cff */
[----:B------:R0:W-:Y:S04]  /*4680*/  STS.U16 [R178+0x1d00], R172 ;  /* 0x001d00acb2007388 */ /* 0x0001e80000000400 */
[----:B------:R1:W5:Y:S01]  /*4690*/  @!P0 LDG.E.U16 R173, [R82.64] ;  /* 0x0000000452ad8981 */ /* 0x000362000c1e1500 */
[----:B------:R-:W-:-:S02]  /*46a0*/  LOP3.LUT R247, R247, R246, RZ, 0x3c, !PT ;  /* 0x000000f6f7f77212 */ /* 0x000fc400078e3cff */
[----:B0-----:R-:W-:Y:S02]  /*46b0*/  LOP3.LUT R178, R248, 0x60, RZ, 0x3c, !PT ;  /* 0x00000060f8b27812 */ /* 0x001fe400078e3cff */
[----:B------:R-:W-:Y:S01]  /*46c0*/  PRMT R172, RZ, 0x7610, R172 ;  /* 0x00007610ffac7816 */ /* 0x000fe200000000ac */
[C---:B-1----:R-:W-:Y:S02]  /*46d0*/  IMAD.WIDE R82, R249.reuse, 0x2, R244 ;  /* 0x00000002f9527825 */ /* 0x042fe400078e02f4 */
[----:B------:R0:W-:Y:S04]  /*46e0*/  STS.U16 [R178+0x600], R169 ;  /* 0x000600a9b2007388 */ /* 0x0001e80000000400 */
[----:B------:R1:W5:Y:S01]  /*46f0*/  @!P0 LDG.E.U16 R172, [R82.64] ;  /* 0x0000000452ac8981 */ /* 0x000362000c1e1500 */
[----:B0-----:R-:W-:Y:S01]  /*4700*/  PRMT R169, RZ, 0x7610, R169 ;  /* 0x00007610ffa97816 */ /* 0x001fe200000000a9 */
[----:B-1----:R-:W-:-:S05]  /*4710*/  IMAD.WIDE R82, R249, 0x2, R246 ;  /* 0x00000002f9527825 */ /* 0x002fca00078e02f6 */
[----:B------:R-:W5:Y:S01]  /*4720*/  @!P0 LDG.E.U16 R169, [R82.64] ;  /* 0x0000000452a98981 */ /* 0x000f62000c1e1500 */
[----:B------:R-:W-:-:S03]  /*4730*/  LOP3.LUT R177, R248, 0x70, RZ, 0x3c, !PT ;  /* 0x00000070f8b17812 */ /* 0x000fc600078e3cff */
[----:B------:R-:W-:Y:S04]  /*4740*/  STS.U16 [R178+0xe00], R9 ;  /* 0x000e0009b2007388 */ /* 0x000fe80000000400 */
[----:B------:R0:W-:Y:S04]  /*4750*/  STS.U16 [R178+0x1600], R8 ;  /* 0x00160008b2007388 */ /* 0x0001e80000000400 */
[----:B------:R-:W-:Y:S04]  /*4760*/  STS.U16 [R178+0x1e00], R91 ;  /* 0x001e005bb2007388 */ /* 0x000fe80000000400 */
[----:B------:R-:W-:Y:S04]  /*4770*/  STS.U16 [R177+0x700], R90 ;  /* 0x0007005ab1007388 */ /* 0x000fe80000000400 */
[----:B------:R-:W-:Y:S04]  /*4780*/  STS.U16 [R177+0xf00], R89 ;  /* 0x000f0059b1007388 */ /* 0x000fe80000000400 */
[----:B------:R-:W-:Y:S04]  /*4790*/  STS.U16 [R177+0x1700], R88 ;  /* 0x00170058b1007388 */ /* 0x000fe80000000400 */
[----:B------:R-:W-:Y:S04]  /*47a0*/  STS.U16 [R177+0x1f00], R87 ;  /* 0x001f0057b1007388 */ /* 0x000fe80000000400 */
[----:B------:R-:W-:Y:S04]  /*47b0*/  STS.U16 [R2+0x2000], R86 ;  /* 0x0020005602007388 */ /* 0x000fe80000000400 */
[----:B------:R-:W-:Y:S04]  /*47c0*/  STS.U16 [R2+0x2200], R85 ;  /* 0x0022005502007388 */ /* 0x000fe80000000400 */
[----:B------:R-:W-:Y:S04]  /*47d0*/  STS.U16 [R2+0x2400], R84 ;  /* 0x0024005402007388 */ /* 0x000fe80000000400 */
[----:B--2---:R-:W-:Y:S04]  /*47e0*/  STS.U16 [R2+0x2600], R81 ;  /* 0x0026005102007388 */ /* 0x004fe80000000400 */
[----:B----4-:R-:W-:Y:S04]  /*47f0*/  STS.U16 [R2+0x2800], R80 ;  /* 0x0028005002007388 */ /* 0x010fe80000000400 */
[----:B------:R-:W-:Y:S04]  /*4800*/  STS.U16 [R2+0x2a00], R79 ;  /* 0x002a004f02007388 */ /* 0x000fe80000000400 */
[----:B------:R-:W-:Y:S04]  /*4810*/  STS.U16 [R2+0x2c00], R78 ;  /* 0x002c004e02007388 */ /* 0x000fe80000000400 */
[----:B------:R-:W-:Y:S04]  /*4820*/  STS.U16 [R2+0x2e00], R77 ;  /* 0x002e004d02007388 */ /* 0x000fe80000000400 */
[----:B---3--:R-:W-:Y:S01]  /*4830*/  STS.U16 [R2+0x3000], R76 ;  /* 0x0030004c02007388 */ /* 0x008fe20000000400 */
[----:B0-----:R-:W-:-:S03]  /*4840*/  LOP3.LUT R8, R7, 0x40, RZ, 0x3c, !PT ;  /* 0x0000004007087812 */ /* 0x001fc600078e3cff */
[----:B-----5:R-:W-:Y:S04]  /*4850*/  STS.U16 [R2+0x3200], R23 ;  /* 0x0032001702007388 */ /* 0x020fe80000000400 */
        /* <DEDUP_REMOVED lines=22> */
[----:B------:R-:W-:Y:S06]  /*49c0*/  BAR.SYNC.DEFER_BLOCKING 0x0 ;  /* 0x0000000000007b1d */ /* 0x000fec0000010000 */
[----:B------:R-:W-:Y:S04]  /*49d0*/  LDSM.16.MT88.4 R176, [R8] ;  /* 0x0000000008b0783b */ /* 0x000fe80000004200 */
[----:B------:R-:W-:Y:S04]  /*49e0*/  LDSM.16.MT88.4 R168, [R8+0x80] ;  /* 0x0000800008a8783b */ /* 0x000fe80000004200 */
[----:B------:R-:W-:Y:S04]  /*49f0*/  LDSM.16.M88.4 R20, [R6+0x2000] ;  /* 0x002000000614783b */ /* 0x000fe80000000200 */
[----:B------:R-:W0:Y:S04]  /*4a00*/  LDSM.16.MT88.4 R172, [R7+0x80] ;  /* 0x0000800007ac783b */ /* 0x000e280000004200 */
[----:B------:R-:W1:Y:S04]  /*4a10*/  LDSM.16.M88.4 R8, [R6+0x2400] ;  /* 0x002400000608783b */ /* 0x000e680000000200 */
[----:B------:R-:W2:Y:S04]  /*4a20*/  LDSM.16.M88.4 R12, [R6+0x2800] ;  /* 0x00280000060c783b */ /* 0x000ea80000000200 */
[----:B------:R-:W3:Y:S04]  /*4a30*/  LDSM.16.M88.4 R16, [R6+0x2c00] ;  /* 0x002c00000610783b */ /* 0x000ee80000000200 */
[----:B------:R-:W4:Y:S04]  /*4a40*/  LDSM.16.M88.4 R88, [R6+0x3000] ;  /* 0x003000000658783b */ /* 0x000f280000000200 */
[----:B------:R-:W5:Y:S04]  /*4a50*/  LDSM.16.M88.4 R84, [R6+0x3400] ;  /* 0x003400000654783b */ /* 0x000f680000000200 */
[----:B------:R-:W3:Y:S04]  /*4a60*/  LDSM.16.M88.4 R80, [R6+0x3800] ;  /* 0x003800000650783b */ /* 0x000ee80000000200 */
[----:B------:R-:W4:Y:S04]  /*4a70*/  LDSM.16.M88.4 R76, [R6+0x3c00] ;  /* 0x003c0000064c783b */ /* 0x000f280000000200 */
[----:B------:R-:W4:Y:S01]  /*4a80*/  LDSM.16.MT88.4 R180, [R7] ;  /* 0x0000000007b4783b */ /* 0x000f220000004200 */
[C---:B0-----:R-:W-:Y:S08]  /*4a90*/  HMMA.16816.F32.BF16 R24, R172.reuse, R20, R24 ;  /* 0x00000014ac18723c */ /* 0x041ff00000041818 */
[C---:B-1----:R-:W-:Y:S08]  /*4aa0*/  HMMA.16816.F32.BF16 R36, R172.reuse, R8, R36 ;  /* 0x00000008ac24723c */ /* 0x042ff00000041824 */
[C---:B--2---:R-:W-:Y:S08]  /*4ab0*/  HMMA.16816.F32.BF16 R40, R172.reuse, R12, R40 ;  /* 0x0000000cac28723c */ /* 0x044ff00000041828 */
[C---:B---3--:R-:W-:Y:S08]  /*4ac0*/  HMMA.16816.F32.BF16 R148, R172.reuse, R16, R148 ;  /* 0x00000010ac94723c */ /* 0x048ff00000041894 */
[C---:B----4-:R-:W-:Y:S08]  /*4ad0*/  HMMA.16816.F32.BF16 R96, R172.reuse, R88, R96 ;  /* 0x00000058ac60723c */ /* 0x050ff00000041860 */
[C---:B-----5:R-:W-:Y:S08]  /*4ae0*/  HMMA.16816.F32.BF16 R92, R172.reuse, R84, R92 ;  /* 0x00000054ac5c723c */ /* 0x060ff0000004185c */
[C---:B------:R-:W-:Y:S08]  /*4af0*/  HMMA.16816.F32.BF16 R44, R172.reuse, R80, R44 ;  /* 0x00000050ac2c723c */ /* 0x040ff0000004182c */
[----:B------:R-:W-:Y:S01]  /*4b00*/  HMMA.16816.F32.BF16 R48, R172, R76, R48 ;  /* 0x0000004cac30723c */ /* 0x000fe20000041830 */
[----:B------:R-:W0:Y:S07]  /*4b10*/  LDSM.16.MT88.4 R172, [R7+0x1080] ;  /* 0x0010800007ac783b */ /* 0x000e2e0000004200 */
[-C--:B------:R-:W-:Y:S08]  /*4b20*/  HMMA.16816.F32.BF16 R128, R180, R20.reuse, R128 ;  /* 0x00000014b480723c */ /* 0x080ff00000041880 */
[-C--:B------:R-:W-:Y:S08]  /*4b30*/  HMMA.16816.F32.BF16 R52, R176, R20.reuse, R52 ;  /* 0x00000014b034723c */ /* 0x080ff00000041834 */
[----:B------:R-:W-:Y:S07]  /*4b40*/  HMMA.16816.F32.BF16 R60, R168, R20, R60 ;  /* 0x00000014a83c723c */ /* 0x000fee000004183c */
[----:B------:R-:W-:Y:S01]  /*4b50*/  LOP3.LUT R21, R7, 0x40, RZ, 0x3c, !PT ;  /* 0x0000004007157812 */ /* 0x000fe200078e3cff */
[-C--:B------:R-:W-:Y:S08]  /*4b60*/  HMMA.16816.F32.BF16 R28, R176, R8.reuse, R28 ;  /* 0x00000008b01c723c */ /* 0x080ff0000004181c */
[----:B------:R-:W-:Y:S08]  /*4b70*/  HMMA.16816.F32.BF16 R64, R168, R8, R64 ;  /* 0x00000008a840723c */ /* 0x000ff00000041840 */
[-C--:B------:R-:W-:Y:S08]  /*4b80*/  HMMA.16816.F32.BF16 R32, R176, R12.reuse, R32 ;  /* 0x0000000cb020723c */ /* 0x080ff00000041820 */
[----:B------:R-:W-:Y:S08]  /*4b90*/  HMMA.16816.F32.BF16 R68, R168, R12, R68 ;  /* 0x0000000ca844723c */ /* 0x000ff00000041844 */
[-C--:B------:R-:W-:Y:S08]  /*4ba0*/  HMMA.16816.F32.BF16 R56, R176, R16.reuse, R56 ;  /* 0x00000010b038723c */ /* 0x080ff00000041838 */
[----:B------:R-:W-:Y:S08]  /*4bb0*/  HMMA.16816.F32.BF16 R72, R168, R16, R72 ;  /* 0x00000010a848723c */ /* 0x000ff00000041848 */
[C---:B------:R-:W-:Y:S08]  /*4bc0*/  HMMA.16816.F32.BF16 R132, R176.reuse, R88, R132 ;  /* 0x00000058b084723c */ /* 0x040ff00000041884 */
[C---:B------:R-:W-:Y:S08]  /*4bd0*/  HMMA.16816.F32.BF16 R136, R176.reuse, R84, R136 ;  /* 0x00000054b088723c */ /* 0x040ff00000041888 */
[C---:B------:R-:W-:Y:S08]  /*4be0*/  HMMA.16816.F32.BF16 R140, R176.reuse, R80, R140 ;  /* 0x00000050b08c723c */ /* 0x040ff0000004188c */
[----:B------:R-:W-:Y:S01]  /*4bf0*/  HMMA.16816.F32.BF16 R144, R176, R76, R144 ;  /* 0x0000004cb090723c */ /* 0x000fe20000041890 */
[----:B------:R-:W1:Y:S07]  /*4c00*/  LDSM.16.MT88.4 R176, [R7+0x1000] ;  /* 0x0010000007b0783b */ /* 0x000e6e0000004200 */
[C---:B------:R-:W-:Y:S08]  /*4c10*/  HMMA.16816.F32.BF16 R152, R168.reuse, R88, R152 ;  /* 0x00000058a898723c */ /* 0x040ff00000041898 */
[C---:B------:R-:W-:Y:S08]  /*4c20*/  HMMA.16816.F32.BF16 R156, R168.reuse, R84, R156 ;  /* 0x00000054a89c723c */ /* 0x040ff0000004189c */
[C---:B------:R-:W-:Y:S08]  /*4c30*/  HMMA.16816.F32.BF16 R160, R168.reuse, R80, R160 ;  /* 0x00000050a8a0723c */ /* 0x040ff000000418a0 */
[----:B------:R-:W-:Y:S01]  /*4c40*/  HMMA.16816.F32.BF16 R164, R168, R76, R164 ;  /* 0x0000004ca8a4723c */ /* 0x000fe200000418a4 */
[----:B------:R-:W2:Y:S07]  /*4c50*/  LDSM.16.MT88.4 R168, [R21+0x1000] ;  /* 0x0010000015a8783b */ /* 0x000eae0000004200 */
[C---:B0-----:R-:W-:Y:S08]  /*4c60*/  HMMA.16816.F32.BF16 R24, R172.reuse, R22, R24 ;  /* 0x00000016ac18723c */ /* 0x041ff00000041818 */
[C---:B------:R-:W-:Y:S08]  /*4c70*/  HMMA.16816.F32.BF16 R36, R172.reuse, R10, R36 ;  /* 0x0000000aac24723c */ /* 0x040ff00000041824 */
[C---:B------:R-:W-:Y:S08]  /*4c80*/  HMMA.16816.F32.BF16 R40, R172.reuse, R14, R40 ;  /* 0x0000000eac28723c */ /* 0x040ff00000041828 */
[C---:B------:R-:W-:Y:S08]  /*4c90*/  HMMA.16816.F32.BF16 R148, R172.reuse, R18, R148 ;  /* 0x00000012ac94723c */ /* 0x040ff00000041894 */
[C---:B------:R-:W-:Y:S08]  /*4ca0*/  HMMA.16816.F32.BF16 R96, R172.reuse, R90, R96 ;  /* 0x0000005aac60723c */ /* 0x040ff00000041860 */
[C---:B------:R-:W-:Y:S08]  /*4cb0*/  HMMA.16816.F32.BF16 R92, R172.reuse, R86, R92 ;  /* 0x00000056ac5c723c */ /* 0x040ff0000004185c */
[C---:B------:R-:W-:Y:S08]  /*4cc0*/  HMMA.16816.F32.BF16 R44, R172.reuse, R82, R44 ;  /* 0x00000052ac2c723c */ /* 0x040ff0000004182c */
[----:B------:R-:W-:Y:S01]  /*4cd0*/  HMMA.16816.F32.BF16 R48, R172, R78, R48 ;  /* 0x0000004eac30723c */ /* 0x000fe20000041830 */
[----:B------:R-:W0:Y:S07]  /*4ce0*/  LDSM.16.MT88.4 R172, [R21+0x1080] ;  /* 0x0010800015ac783b */ /* 0x000e2e0000004200 */
[----:B------:R-:W-:Y:S07]  /*4cf0*/  HMMA.16816.F32.BF16 R124, R180, R8, R124 ;  /* 0x00000008b47c723c */ /* 0x000fee000004187c */
[----:B------:R-:W-:-:S04]  /*4d00*/  IMAD.WIDE R8, R251, 0x2, R244 ;  /* 0x00000002fb087825 */ /* 0x000fc800078e02f4 */
[----:B------:R-:W-:Y:S02]  /*4d10*/  IMAD.MOV.U32 R245, RZ, RZ, R8 ;  /* 0x000000fffff57224 */ /* 0x000fe400078e0008 */
[----:B------:R-:W-:Y:S02]  /*4d20*/  IMAD.MOV.U32 R244, RZ, RZ, R9 ;  /* 0x000000fffff47224 */ /* 0x000fe400078e0009 */
[----:B------:R-:W-:-:S04]  /*4d30*/  IMAD.WIDE R8, R251, 0x2, R240 ;  /* 0x00000002fb087825 */ /* 0x000fc800078e02f0 */
[----:B------:R-:W-:Y:S02]  /*4d40*/  IMAD.MOV.U32 R241, RZ, RZ, R8 ;  /* 0x000000fffff17224 */ /* 0x000fe400078e0008 */
[----:B------:R-:W-:Y:S02]  /*4d50*/  IMAD.MOV.U32 R240, RZ, RZ, R9 ;  /* 0x000000fffff07224 */ /* 0x000fe400078e0009 */
[----:B------:R-:W-:-:S04]  /*4d60*/  IMAD.WIDE R8, R251, 0x2, R234 ;  /* 0x00000002fb087825 */ /* 0x000fc800078e02ea */
[----:B------:R-:W-:Y:S02]  /*4d70*/  IMAD.MOV.U32 R235, RZ, RZ, R8 ;  /* 0x000000ffffeb7224 */ /* 0x000fe400078e0008 */
[----:B------:R-:W-:Y:S02]  /*4d80*/  IMAD.MOV.U32 R234, RZ, RZ, R9 ;  /* 0x000000ffffea7224 */ /* 0x000fe400078e0009 */
[----:B------:R-:W-:Y:S01]  /*4d90*/  IMAD.WIDE R8, R251, 0x2, R230 ;  /* 0x00000002fb087825 */ /* 0x000fe200078e02e6 */
[----:B------:R-:W-:Y:S03]  /*4da0*/  HMMA.16816.F32.BF16 R120, R180, R12, R120 ;  /* 0x0000000cb478723c */ /* 0x000fe60000041878 */
[----:B------:R-:W-:Y:S02]  /*4db0*/  IMAD.MOV.U32 R231, RZ, RZ, R8 ;  /* 0x000000ffffe77224 */ /* 0x000fe400078e0008 */
[----:B------:R-:W-:-:S02]  /*4dc0*/  IMAD.MOV.U32 R230, RZ, RZ, R9 ;  /* 0x000000ffffe67224 */ /* 0x000fc400078e0009 */
[C---:B------:R-:W-:Y:S01]  /*4dd0*/  IMAD.WIDE R12, R251.reuse, 0x2, R242 ;  /* 0x00000002fb0c7825 */ /* 0x040fe200078e02f2 */
[----:B------:R-:W-:Y:S03]  /*4de0*/  HMMA.16816.F32.BF16 R116, R180, R16, R116 ;  /* 0x00000010b474723c */ /* 0x000fe60000041874 */
[----:B------:R-:W-:-:S05]  /*4df0*/  IMAD.WIDE R8, R251, 0x2, R224 ;  /* 0x00000002fb087825 */ /* 0x000fca00078e02e0 */
[----:B------:R-:W-:Y:S01]  /*4e00*/  HMMA.16816.F32.BF16 R112, R180, R88, R112 ;  /* 0x00000058b470723c */ /* 0x000fe20000041870 */
[----:B------:R-:W-:Y:S02]  /*4e10*/  IMAD.MOV.U32 R243, RZ, RZ, R12 ;  /* 0x000000fffff37224 */ /* 0x000fe400078e000c */
[----:B------:R-:W-:Y:S02]  /*4e20*/  IMAD.MOV.U32 R242, RZ, RZ, R13 ;  /* 0x000000fffff27224 */ /* 0x000fe400078e000d */
[----:B------:R-:W-:-:S03]  /*4e30*/  IMAD.MOV.U32 R225, RZ, RZ, R8 ;  /* 0x000000ffffe17224 */ /* 0x000fc600078e0008 */
[----:B------:R-:W-:Y:S01]  /*4e40*/  HMMA.16816.F32.BF16 R108, R180, R84, R108 ;  /* 0x00000054b46c723c */ /* 0x000fe2000004186c */
[----:B------:R-:W-:Y:S02]  /*4e50*/  IMAD.MOV.U32 R224, RZ, RZ, R9 ;  /* 0x000000ffffe07224 */ /* 0x000fe400078e0009 */
[----:B------:R-:W-:-:S05]  /*4e60*/  IMAD.WIDE R12, R251, 0x2, R236 ;  /* 0x00000002fb0c7825 */ /* 0x000fca00078e02ec */
[----:B------:R-:W-:Y:S01]  /*4e70*/  HMMA.16816.F32.BF16 R104, R180, R80, R104 ;  /* 0x00000050b468723c */ /* 0x000fe20000041868 */
[----:B------:R-:W-:-:S07]  /*4e80*/  IMAD.WIDE R8, R251, 0x2, R218 ;  /* 0x00000002fb087825 */ /* 0x000fce00078e02da */
[----:B------:R-:W-:Y:S01]  /*4e90*/  HMMA.16816.F32.BF16 R100, R180, R76, R100 ;  /* 0x0000004cb464723c */ /* 0x000fe20000041864 */
[----:B------:R-:W-:Y:S01]  /*4ea0*/  IMAD.MOV.U32 R237, RZ, RZ, R12 ;  /* 0x000000ffffed7224 */ /* 0x000fe200078e000c */
[----:B------:R-:W-:Y:S01]  /*4eb0*/  IADD3 R250, R250, -0x1, RZ ;  /* 0xfffffffffafa7810 */ /* 0x000fe20007ffe0ff */
[----:B------:R-:W-:Y:S02]  /*4ec0*/  IMAD.MOV.U32 R236, RZ, RZ, R13 ;  /* 0x000000ffffec7224 */ /* 0x000fe400078e000d */
[----:B------:R-:W-:Y:S02]  /*4ed0*/  IMAD.MOV.U32 R219, RZ, RZ, R8 ;  /* 0x000000ffffdb7224 */ /* 0x000fe400078e0008 */
[----:B------:R-:W-:Y:S01]  /*4ee0*/  IMAD.MOV.U32 R218, RZ, RZ, R9 ;  /* 0x000000ffffda7224 */ /* 0x000fe200078e0009 */
[----:B-1----:R-:W-:Y:S01]  /*4ef0*/  HMMA.16816.F32.BF16 R124, R176, R10, R124 ;  /* 0x0000000ab07c723c */ /* 0x002fe2000004187c */
[----:B------:R-:W-:-:S04]  /*4f00*/  IMAD.WIDE R16, R251, 0x2, R246 ;  /* 0x00000002fb107825 */ /* 0x000fc800078e02f6 */
[----:B------:R-:W-:-:S03]  /*4f10*/  IMAD.WIDE R12, R251, 0x2, R232 ;  /* 0x00000002fb0c7825 */ /* 0x000fc600078e02e8 */
[----:B--2---:R-:W-:Y:S01]  /*4f20*/  HMMA.16816.F32.BF16 R28, R168, R10, R28 ;  /* 0x0000000aa81c723c */ /* 0x004fe2000004181c */
[----:B------:R-:W-:Y:S01]  /*4f30*/  IMAD.WIDE R8, R251, 0x2, R212 ;  /* 0x00000002fb087825 */ /* 0x000fe200078e02d4 */
[----:B------:R-:W-:-:S06]  /*4f40*/  ISETP.NE.U32.AND P0, PT, R250, RZ, PT ;  /* 0x000000fffa00720c */ /* 0x000fcc0003f05070 */
[----:B0-----:R-:W-:Y:S01]  /*4f50*/  HMMA.16816.F32.BF16 R64, R172, R10, R64 ;  /* 0x0000000aac40723c */ /* 0x001fe20000041840 */
[----:B------:R-:W-:Y:S02]  /*4f60*/  IMAD.MOV.U32 R247, RZ, RZ, R16 ;  /* 0x000000fffff77224 */ /* 0x000fe400078e0010 */
[----:B------:R-:W-:-:S04]  /*4f70*/  IMAD.MOV.U32 R246, RZ, RZ, R17 ;  /* 0x000000fffff67224 */ /* 0x000fc800078e0011 */
[----:B------:R-:W-:-:S04]  /*4f80*/  IMAD.WIDE R10, R251, 0x2, R220 ;  /* 0x00000002fb0a7825 */ /* 0x000fc800078e02dc */
[----:B------:R-:W-:Y:S02]  /*4f90*/  IMAD.MOV.U32 R233, RZ, RZ, R12 ;  /* 0x000000ffffe97224 */ /* 0x000fe400078e000c */
[----:B------:R-:W-:Y:S02]  /*4fa0*/  IMAD.MOV.U32 R232, RZ, RZ, R13 ;  /* 0x000000ffffe87224 */ /* 0x000fe400078e000d */
[----:B------:R-:W-:Y:S02]  /*4fb0*/  IMAD.MOV.U32 R221, RZ, RZ, R10 ;  /* 0x000000ffffdd7224 */ /* 0x000fe400078e000a */
[----:B------:R-:W-:Y:S02]  /*4fc0*/  IMAD.MOV.U32 R220, RZ, RZ, R11 ;  /* 0x000000ffffdc7224 */ /* 0x000fe400078e000b */
[----:B------:R-:W-:Y:S02]  /*4fd0*/  IMAD.MOV.U32 R213, RZ, RZ, R8 ;  /* 0x000000ffffd57224 */ /* 0x000fe400078e0008 */
[----:B------:R-:W-:-:S02]  /*4fe0*/  IMAD.MOV.U32 R212, RZ, RZ, R9 ;  /* 0x000000ffffd47224 */ /* 0x000fc400078e0009 */
[----:B------:R-:W-:-:S04]  /*4ff0*/  IMAD.WIDE R16, R251, 0x2, R238 ;  /* 0x00000002fb107825 */ /* 0x000fc800078e02ee */
[----:B------:R-:W-:-:S04]  /*5000*/  IMAD.WIDE R12, R251, 0x2, R226 ;  /* 0x00000002fb0c7825 */ /* 0x000fc800078e02e2 */
[----:B------:R-:W-:-:S04]  /*5010*/  IMAD.WIDE R10, R251, 0x2, R214 ;  /* 0x00000002fb0a7825 */ /* 0x000fc800078e02d6 */
[----:B------:R-:W-:-:S04]  /*5020*/  IMAD.WIDE R8, R251, 0x2, R206 ;  /* 0x00000002fb087825 */ /* 0x000fc800078e02ce */
[----:B------:R-:W-:Y:S02]  /*5030*/  IMAD.MOV.U32 R239, RZ, RZ, R16 ;  /* 0x000000ffffef7224 */ /* 0x000fe400078e0010 */
[----:B------:R-:W-:Y:S02]  /*5040*/  IMAD.MOV.U32 R238, RZ, RZ, R17 ;  /* 0x000000ffffee7224 */ /* 0x000fe400078e0011 */
[----:B------:R-:W-:Y:S02]  /*5050*/  IMAD.MOV.U32 R227, RZ, RZ, R12 ;  /* 0x000000ffffe37224 */ /* 0x000fe400078e000c */
[----:B------:R-:W-:Y:S02]  /*5060*/  IMAD.MOV.U32 R226, RZ, RZ, R13 ;  /* 0x000000ffffe27224 */ /* 0x000fe400078e000d */
[----:B------:R-:W-:Y:S02]  /*5070*/  IMAD.MOV.U32 R215, RZ, RZ, R10 ;  /* 0x000000ffffd77224 */ /* 0x000fe400078e000a */
[----:B------:R-:W-:-:S02]  /*5080*/  IMAD.MOV.U32 R214, RZ, RZ, R11 ;  /* 0x000000ffffd67224 */ /* 0x000fc400078e000b */
[----:B------:R-:W-:Y:S02]  /*5090*/  IMAD.MOV.U32 R207, RZ, RZ, R8 ;  /* 0x000000ffffcf7224 */ /* 0x000fe400078e0008 */
[----:B------:R-:W-:Y:S02]  /*50a0*/  IMAD.MOV.U32 R206, RZ, RZ, R9 ;  /* 0x000000ffffce7224 */ /* 0x000fe400078e0009 */
[----:B------:R-:W-:-:S04]  /*50b0*/  IMAD.WIDE R16, R251, 0x2, R228 ;  /* 0x00000002fb107825 */ /* 0x000fc800078e02e4 */
[----:B------:R-:W-:-:S04]  /*50c0*/  IMAD.WIDE R12, R251, 0x2, R216 ;  /* 0x00000002fb0c7825 */ /* 0x000fc800078e02d8 */
[----:B------:R-:W-:-:S04]  /*50d0*/  IMAD.WIDE R10, R251, 0x2, R208 ;  /* 0x00000002fb0a7825 */ /* 0x000fc800078e02d0 */
[----:B------:R-:W-:-:S04]  /*50e0*/  IMAD.WIDE R8, R251, 0x2, R200 ;  /* 0x00000002fb087825 */ /* 0x000fc800078e02c8 */
[----:B------:R-:W-:Y:S02]  /*50f0*/  IMAD.MOV.U32 R20, RZ, RZ, c[0x0][0x188] ;  /* 0x00006200ff147624 */ /* 0x000fe400078e00ff */
[----:B------:R-:W-:Y:S02]  /*5100*/  IMAD.MOV.U32 R229, RZ, RZ, R16 ;  /* 0x000000ffffe57224 */ /* 0x000fe400078e0010 */
[----:B------:R-:W-:Y:S02]  /*5110*/  IMAD.MOV.U32 R228, RZ, RZ, R17 ;  /* 0x000000ffffe47224 */ /* 0x000fe400078e0011 */
[----:B------:R-:W-:Y:S02]  /*5120*/  IMAD.MOV.U32 R217, RZ, RZ, R12 ;  /* 0x000000ffffd97224 */ /* 0x000fe400078e000c */
[----:B------:R-:W-:Y:S02]  /*5130*/  IMAD.MOV.U32 R216, RZ, RZ, R13 ;  /* 0x000000ffffd87224 */ /* 0x000fe400078e000d */
[----:B------:R-:W-:-:S02]  /*5140*/  IMAD.MOV.U32 R209, RZ, RZ, R10 ;  /* 0x000000ffffd17224 */ /* 0x000fc400078e000a */
[----:B------:R-:W-:Y:S02]  /*5150*/  IMAD.MOV.U32 R208, RZ, RZ, R11 ;  /* 0x000000ffffd07224 */ /* 0x000fe400078e000b */
[----:B------:R-:W-:Y:S02]  /*5160*/  IMAD.MOV.U32 R201, RZ, RZ, R8 ;  /* 0x000000ffffc97224 */ /* 0x000fe400078e0008 */
[----:B------:R-:W-:Y:S01]  /*5170*/  IMAD.MOV.U32 R200, RZ, RZ, R9 ;  /* 0x000000ffffc87224 */ /* 0x000fe200078e0009 */
[----:B------:R-:W-:Y:S01]  /*5180*/  HMMA.16816.F32.BF16 R128, R176, R22, R128 ;  /* 0x00000016b080723c */ /* 0x000fe20000041880 */
[----:B------:R-:W-:-:S04]  /*5190*/  IMAD.WIDE R16, R251, 0x2, R222 ;  /* 0x00000002fb107825 */ /* 0x000fc800078e02de */
[----:B------:R-:W-:-:S03]  /*51a0*/  IMAD.WIDE R12, R251, 0x2, R204 ;  /* 0x00000002fb0c7825 */ /* 0x000fc600078e02cc */
[----:B------:R-:W-:Y:S01]  /*51b0*/  HMMA.16816.F32.BF16 R120, R176, R14, R120 ;  /* 0x0000000eb078723c */ /* 0x000fe20000041878 */
[----:B------:R-:W-:-:S04]  /*51c0*/  IMAD.WIDE R10, R251, 0x2, R198 ;  /* 0x00000002fb0a7825 */ /* 0x000fc800078e02c6 */
[----:B------:R-:W-:Y:S02]  /*51d0*/  IMAD.SHL.U32 R20, R20, 0x20, RZ ;  /* 0x0000002014147824 */ /* 0x000fe400078e00ff */
[----:B------:R-:W-:Y:S01]  /*51e0*/  IMAD.WIDE R8, R251, 0x2, R184 ;  /* 0x00000002fb087825 */ /* 0x000fe200078e02b8 */
[----:B------:R-:W-:Y:S01]  /*51f0*/  HMMA.16816.F32.BF16 R116, R176, R18, R116 ;  /* 0x00000012b074723c */ /* 0x000fe20000041874 */
[----:B------:R-:W-:Y:S02]  /*5200*/  IADD3 R0, R0, -0x20, RZ ;  /* 0xffffffe000007810 */ /* 0x000fe40007ffe0ff */
[----:B------:R-:W-:Y:S02]  /*5210*/  IMAD.MOV.U32 R223, RZ, RZ, R16 ;  /* 0x000000ffffdf7224 */ /* 0x000fe400078e0010 */
[----:B------:R-:W-:-:S03]  /*5220*/  IMAD.MOV.U32 R222, RZ, RZ, R17 ;  /* 0x000000ffffde7224 */ /* 0x000fc600078e0011 */
[----:B------:R-:W-:Y:S01]  /*5230*/  HMMA.16816.F32.BF16 R112, R176, R90, R112 ;  /* 0x0000005ab070723c */ /* 0x000fe20000041870 */
[----:B------:R-:W-:-:S04]  /*5240*/  IMAD.WIDE R210, R251, 0x2, R210 ;  /* 0x00000002fbd27825 */ /* 0x000fc800078e02d2 */
[----:B------:R-:W-:-:S03]  /*5250*/  IMAD.WIDE R202, R251, 0x2, R202 ;  /* 0x00000002fbca7825 */ /* 0x000fc600078e02ca */
[----:B------:R-:W-:Y:S01]  /*5260*/  HMMA.16816.F32.BF16 R108, R176, R86, R108 ;  /* 0x00000056b06c723c */ /* 0x000fe2000004186c */
[----:B------:R-:W-:Y:S02]  /*5270*/  IMAD.MOV.U32 R205, RZ, RZ, R12 ;  /* 0x000000ffffcd7224 */ /* 0x000fe400078e000c */
[----:B------:R-:W-:Y:S02]  /*5280*/  IMAD.MOV.U32 R204, RZ, RZ, R13 ;  /* 0x000000ffffcc7224 */ /* 0x000fe400078e000d */
[----:B------:R-:W-:-:S03]  /*5290*/  IMAD.WIDE R196, R251, 0x2, R196 ;  /* 0x00000002fbc47825 */ /* 0x000fc600078e02c4 */
[----:B------:R-:W-:Y:S01]  /*52a0*/  HMMA.16816.F32.BF16 R104, R176, R82, R104 ;  /* 0x00000052b068723c */ /* 0x000fe20000041868 */
[----:B------:R-:W-:Y:S02]  /*52b0*/  IMAD.MOV.U32 R199, RZ, RZ, R10 ;  /* 0x000000ffffc77224 */ /* 0x000fe400078e000a */
[----:B------:R-:W-:Y:S02]  /*52c0*/  IMAD.MOV.U32 R198, RZ, RZ, R11 ;  /* 0x000000ffffc67224 */ /* 0x000fe400078e000b */
[----:B------:R-:W-:-:S03]  /*52d0*/  IMAD.WIDE R194, R251, 0x2, R194 ;  /* 0x00000002fbc27825 */ /* 0x000fc600078e02c2 */
[----:B------:R-:W-:Y:S01]  /*52e0*/  HMMA.16816.F32.BF16 R100, R176, R78, R100 ;  /* 0x0000004eb064723c */ /* 0x000fe20000041864 */
[----:B------:R-:W-:-:S04]  /*52f0*/  IMAD.WIDE R192, R251, 0x2, R192 ;  /* 0x00000002fbc07825 */ /* 0x000fc800078e02c0 */
[----:B------:R-:W-:-:S03]  /*5300*/  IMAD.WIDE R190, R251, 0x2, R190 ;  /* 0x00000002fbbe7825 */ /* 0x000fc600078e02be */
[----:B------:R-:W-:Y:S01]  /*5310*/  HMMA.16816.F32.BF16 R52, R168, R22, R52 ;  /* 0x00000016a834723c */ /* 0x000fe20000041834 */
[----:B------:R-:W-:-:S04]  /*5320*/  IMAD.WIDE R188, R251, 0x2, R188 ;  /* 0x00000002fbbc7825 */ /* 0x000fc800078e02bc */
[----:B------:R-:W-:-:S03]  /*5330*/  IMAD.WIDE R186, R251, 0x2, R186 ;  /* 0x00000002fbba7825 */ /* 0x000fc600078e02ba */
[----:B------:R-:W-:Y:S01]  /*5340*/  HMMA.16816.F32.BF16 R32, R168, R14, R32 ;  /* 0x0000000ea820723c */ /* 0x000fe20000041820 */
[----:B------:R-:W-:-:S04]  /*5350*/  IMAD.WIDE R4, R20, 0x2, R4 ;  /* 0x0000000214047825 */ /* 0x000fc800078e0204 */
[----:B------:R-:W-:-:S03]  /*5360*/  IMAD.MOV.U32 R185, RZ, RZ, R8 ;  /* 0x000000ffffb97224 */ /* 0x000fc600078e0008 */
[----:B------:R-:W-:Y:S01]  /*5370*/  HMMA.16816.F32.BF16 R56, R168, R18, R56 ;  /* 0x00000012a838723c */ /* 0x000fe20000041838 */
[----:B------:R-:W-:-:S07]  /*5380*/  IMAD.MOV.U32 R184, RZ, RZ, R9 ;  /* 0x000000ffffb87224 */ /* 0x000fce00078e0009 */
[C---:B------:R-:W-:Y:S08]  /*5390*/  HMMA.16816.F32.BF16 R132, R168.reuse, R90, R132 ;  /* 0x0000005aa884723c */ /* 0x040ff00000041884 */
[C---:B------:R-:W-:Y:S08]  /*53a0*/  HMMA.16816.F32.BF16 R136, R168.reuse, R86, R136 ;  /* 0x00000056a888723c */ /* 0x040ff00000041888 */
[C---:B------:R-:W-:Y:S08]  /*53b0*/  HMMA.16816.F32.BF16 R140, R168.reuse, R82, R140 ;  /* 0x00000052a88c723c */ /* 0x040ff0000004188c */
[----:B------:R-:W-:Y:S08]  /*53c0*/  HMMA.16816.F32.BF16 R144, R168, R78, R144 ;  /* 0x0000004ea890723c */ /* 0x000ff00000041890 */
[C---:B------:R-:W-:Y:S08]  /*53d0*/  HMMA.16816.F32.BF16 R60, R172.reuse, R22, R60 ;  /* 0x00000016ac3c723c */ /* 0x040ff0000004183c */
[C---:B------:R-:W-:Y:S08]  /*53e0*/  HMMA.16816.F32.BF16 R68, R172.reuse, R14, R68 ;  /* 0x0000000eac44723c */ /* 0x040ff00000041844 */
[C---:B------:R-:W-:Y:S08]  /*53f0*/  HMMA.16816.F32.BF16 R72, R172.reuse, R18, R72 ;  /* 0x00000012ac48723c */ /* 0x040ff00000041848 */
[C---:B------:R-:W-:Y:S08]  /*5400*/  HMMA.16816.F32.BF16 R152, R172.reuse, R90, R152 ;  /* 0x0000005aac98723c */ /* 0x040ff00000041898 */
[C---:B------:R-:W-:Y:S08]  /*5410*/  HMMA.16816.F32.BF16 R156, R172.reuse, R86, R156 ;  /* 0x00000056ac9c723c */ /* 0x040ff0000004189c */
[C---:B------:R-:W-:Y:S08]  /*5420*/  HMMA.16816.F32.BF16 R160, R172.reuse, R82, R160 ;  /* 0x00000052aca0723c */ /* 0x040ff000000418a0 */
[----:B------:R-:W-:Y:S01]  /*5430*/  HMMA.16816.F32.BF16 R164, R172, R78, R164 ;  /* 0x0000004eaca4723c */ /* 0x000fe200000418a4 */
[----:B------:R-:W-:Y:S01]  /*5440*/  @!P0 CALL.REL.NOINC `(.L_x_1) ;  /* 0x0000001000008944 */ /* 0x000fe20003c00000 */
[----:B------:R-:W-:Y:S06]  /*5450*/  BRA `(.L_x_2) ;  /* 0xffffda7000007947 */ /* 0x000fec000383ffff */
.L_x_1:
[----:B------:R-:W-:Y:S02]  /*5460*/  F2FP.BF16.PACK_AB R81, R95, R94 ;  /* 0x0000005e5f51723e */ /* 0x000fe400000010ff */
[----:B------:R-:W-:-:S02]  /*5470*/  F2FP.BF16.PACK_AB R95, R49, R48 ;  /* 0x00000030315f723e */ /* 0x000fc400000010ff */
[----:B------:R-:W-:Y:S02]  /*5480*/  F2FP.BF16.PACK_AB R94, R45, R44 ;  /* 0x0000002c2d5e723e */ /* 0x000fe400000010ff */
[----:B------:R-:W-:Y:S02]  /*5490*/  F2FP.BF16.PACK_AB R77, R159, R158 ;  /* 0x0000009e9f4d723e */ /* 0x000fe400000010ff */
[----:B------:R-:W-:Y:S02]  /*54a0*/  F2FP.BF16.PACK_AB R157, R157, R156 ;  /* 0x0000009c9d9d723e */ /* 0x000fe400000010ff */
[----:B------:R-:W-:Y:S02]  /*54b0*/  F2FP.BF16.PACK_AB R83, R51, R50 ;  /* 0x000000323353723e */ /* 0x000fe400000010ff */
        /* <DEDUP_REMOVED lines=58> */
.L_x_0:
[----:B------:R-:W2:Y:S04]  /*5860*/  LDL.LU R25, [R1] ;  /* 0x0000000001197983 */ /* 0x000ea80000300800 */
[----:B------:R-:W1:Y:S02]  /*5870*/  S2R R10, SR_TID.X ;  /* 0x00000000000a7919 */ /* 0x000e640000002100 */
[C---:B-1----:R-:W-:Y:S02]  /*5880*/  IMAD.SHL.U32 R0, R10.reuse, 0x200, RZ ;  /* 0x000002000a007824 */ /* 0x042fe400078e00ff */
[----:B------:R-:W-:-:S03]  /*5890*/  IMAD.SHL.U32 R9, R10, 0x20, RZ ;  /* 0x000000200a097824 */ /* 0x000fc600078e00ff */
[----:B------:R-:W-:Y:S01]  /*58a0*/  LOP3.LUT R0, R0, 0x3000, RZ, 0xc0, !PT ;  /* 0x0000300000007812 */ /* 0x000fe200078ec0ff */
[C---:B------:R-:W-:Y:S02]  /*58b0*/  IMAD.SHL.U32 R2, R10.reuse, 0x4, RZ ;  /* 0x000000040a027824 */ /* 0x040fe400078e00ff */
[----:B------:R-:W-:Y:S01]  /*58c0*/  IMAD.SHL.U32 R8, R10, 0x40, RZ ;  /* 0x000000400a087824 */ /* 0x000fe200078e00ff */
[----:B------:R-:W-:-:S04]  /*58d0*/  LOP3.LUT R9, R0, 0x60, R9, 0xf8, !PT ;  /* 0x0000006000097812 */ /* 0x000fc800078ef809 */
[----:B------:R-:W-:Y:S02]  /*58e0*/  LOP3.LUT R8, R8, 0x800, RZ, 0xc0, !PT ;  /* 0x0000080008087812 */ /* 0x000fe400078ec0ff */
[----:B------:R-:W-:-:S05]  /*58f0*/  LOP3.LUT R9, R9, 0x170, R2, 0x78, !PT ;  /* 0x0000017009097812 */ /* 0x000fca00078e7802 */
[----:B------:R-:W-:Y:S01]  /*5900*/  IMAD.IADD R52, R8, 0x1, R9 ;  /* 0x0000000108347824 */ /* 0x000fe200078e0209 */
[----:B------:R-:W-:Y:S01]  /*5910*/  BAR.SYNC.DEFER_BLOCKING 0x0 ;  /* 0x0000000000007b1d */ /* 0x000fe20000010000 */
[C---:B------:R-:W-:Y:S01]  /*5920*/  IMAD.SHL.U32 R0, R10.reuse, 0x800, RZ ;  /* 0x000008000a007824 */ /* 0x040fe200078e00ff */
[----:B------:R-:W-:-:S04]  /*5930*/  LOP3.LUT R10, R10, 0x7f, RZ, 0xc0, !PT ;  /* 0x0000007f0a0a7812 */ /* 0x000fc800078ec0ff */
[----:B------:R-:W-:Y:S01]  /*5940*/  LOP3.LUT R0, R0, 0x3000, RZ, 0xc0, !PT ;  /* 0x0000300000007812 */ /* 0x000fe200078ec0ff */
[----:B------:R-:W-:Y:S04]  /*5950*/  STS.128 [R52], R124 ;  /* 0x0000007c34007388 */ /* 0x000fe80000000c00 */
[----:B------:R1:W-:Y:S04]  /*5960*/  STS.128 [R52+0x80], R4 ;  /* 0x0000800434007388 */ /* 0x0003e80000000c00 */
[----:B------:R-:W-:Y:S04]  /*5970*/  STS.128 [R52+0x200], R28 ;  /* 0x0002001c34007388 */ /* 0x000fe80000000c00 */
[----:B------:R-:W-:Y:S04]  /*5980*/  STS.128 [R52+0x280], R12 ;  /* 0x0002800c34007388 */ /* 0x000fe80000000c00 */
[----:B------:R-:W-:Y:S04]  /*5990*/  STS.128 [R52+0x400], R16 ;  /* 0x0004001034007388 */ /* 0x000fe80000000c00 */
[----:B------:R-:W-:Y:S04]  /*59a0*/  STS.128 [R52+0x480], R20 ;  /* 0x0004801434007388 */ /* 0x000fe80000000c00 */
[----:B------:R-:W-:Y:S04]  /*59b0*/  STS.128 [R52+0x600], R64 ;  /* 0x0006004034007388 */ /* 0x000fe80000000c00 */
[----:B------:R-:W-:Y:S01]  /*59c0*/  STS.128 [R52+0x680], R84 ;  /* 0x0006805434007388 */ /* 0x000fe20000000c00 */
[----:B------:R-:W-:-:S03]  /*59d0*/  IMAD R36, R10, 0x10, R0 ;  /* 0x000000100a247824 */ /* 0x000fc600078e0200 */
[----:B------:R-:W-:Y:S01]  /*59e0*/  BAR.SYNC.DEFER_BLOCKING 0x0 ;  /* 0x0000000000007b1d */ /* 0x000fe20000010000 */
[C---:B------:R-:W-:Y:S02]  /*59f0*/  IADD3 R24, R3.reuse, 0x1, RZ ;  /* 0x0000000103187810 */ /* 0x040fe40007ffe0ff */
[C---:B-1----:R-:W-:Y:S02]  /*5a00*/  IADD3 R4, R3.reuse, 0x2, RZ ;  /* 0x0000000203047810 */ /* 0x042fe40007ffe0ff */
[C---:B------:R-:W-:Y:S02]  /*5a10*/  IADD3 R2, R3.reuse, 0x3, RZ ;  /* 0x0000000303027810 */ /* 0x040fe40007ffe0ff */
[C---:B------:R-:W-:Y:S02]  /*5a20*/  LOP3.LUT R39, R36.reuse, 0x20, RZ, 0x3c, !PT ;  /* 0x0000002024277812 */ /* 0x040fe400078e3cff */
[C---:B------:R-:W-:Y:S02]  /*5a30*/  LOP3.LUT R38, R36.reuse, 0x40, RZ, 0x3c, !PT ;  /* 0x0000004024267812 */ /* 0x040fe400078e3cff */
[----:B------:R-:W-:Y:S01]  /*5a40*/  LOP3.LUT R37, R36, 0x60, RZ, 0x3c, !PT ;  /* 0x0000006024257812 */ /* 0x000fe200078e3cff */
[----:B------:R-:W1:Y:S04]  /*5a50*/  LDS.128 R8, [R36] ;  /* 0x0000000024087984 */ /* 0x000e680000000c00 */
[----:B------:R-:W-:Y:S04]  /*5a60*/  LDS.128 R28, [R36+0x800] ;  /* 0x00080000241c7984 */ /* 0x000fe80000000c00 */
[----:B------:R-:W3:Y:S04]  /*5a70*/  LDS.128 R20, [R39] ;  /* 0x0000000027147984 */ /* 0x000ee80000000c00 */
[----:B------:R-:W4:Y:S04]  /*5a80*/  LDS.128 R16, [R38] ;  /* 0x0000000026107984 */ /* 0x000f280000000c00 */
[----:B------:R-:W-:Y:S04]  /*5a90*/  LDS.128 R12, [R38+0x800] ;  /* 0x00080000260c7984 */ /* 0x000fe80000000c00 */
[----:B0-----:R-:W0:Y:S01]  /*5aa0*/  LDS.128 R32, [R37] ;  /* 0x0000000025207984 */ /* 0x001e220000000c00 */
[C---:B------:R-:W-:Y:S01]  /*5ab0*/  IADD3 R0, R3.reuse, 0x4, RZ ;  /* 0x0000000403007810 */ /* 0x040fe20007ffe0ff */
[C---:B------:R-:W-:Y:S01]  /*5ac0*/  IMAD R41, R3.reuse, c[0x0][0x198], RZ ;  /* 0x0000660003297a24 */ /* 0x040fe200078e02ff */
[----:B------:R-:W-:-:S04]  /*5ad0*/  IADD3 R43, R3, 0x5, RZ ;  /* 0x00000005032b7810 */ /* 0x000fc80007ffe0ff */
[----:B------:R-:W-:Y:S02]  /*5ae0*/  IADD3 R53, R41, c[0x0][0x198], RZ ;  /* 0x0000660029357a10 */ /* 0x000fe40007ffe0ff */
[----:B--2---:R-:W-:-:S04]  /*5af0*/  ISETP.GE.AND P0, PT, R25, c[0x0][0x178], PT ;  /* 0x00005e0019007a0c */ /* 0x004fc80003f06270 */
[----:B------:R-:W-:Y:S01]  /*5b00*/  ISETP.LT.AND P4, PT, R2, c[0x0][0x17c], !P0 ;  /* 0x00005f0002007a0c */ /* 0x000fe20004781270 */
[----:B------:R-:W-:Y:S01]  /*5b10*/  IMAD R2, R25, c[0x0][0x194], RZ ;  /* 0x0000650019027a24 */ /* 0x000fe200078e02ff */
[----:B------:R-:W-:Y:S02]  /*5b20*/  ISETP.LT.AND P1, PT, R24, c[0x0][0x17c], !P0 ;  /* 0x00005f0018007a0c */ /* 0x000fe40004721270 */
[----:B------:R-:W-:Y:S01]  /*5b30*/  ISETP.LT.AND P5, PT, R4, c[0x0][0x17c], !P0 ;  /* 0x00005f0004007a0c */ /* 0x000fe200047a1270 */
[----:B------:R-:W2:Y:S04]  /*5b40*/  LDS.128 R24, [R39+0x800] ;  /* 0x0008000027187984 */ /* 0x000ea80000000c00 */
[----:B------:R-:W5:Y:S04]  /*5b50*/  LDS.128 R4, [R37+0x800] ;  /* 0x0008000025047984 */ /* 0x000f680000000c00 */
[----:B------:R-:W-:Y:S01]  /*5b60*/  BAR.SYNC.DEFER_BLOCKING 0x0 ;  /* 0x0000000000007b1d */ /* 0x000fe20000010000 */
[----:B------:R-:W-:-:S02]  /*5b70*/  ISETP.LT.AND P3, PT, R0, c[0x0][0x17c], !P0 ;  /* 0x00005f0000007a0c */ /* 0x000fc40004761270 */
[C---:B------:R-:W-:Y:S02]  /*5b80*/  LEA R0, P6, R2.reuse, c[0x0][0x170], 0x1 ;  /* 0x00005c0002007a11 */ /* 0x040fe400078c08ff */
[----:B------:R-:W-:Y:S02]  /*5b90*/  ISETP.LT.AND P2, PT, R3, c[0x0][0x17c], !P0 ;  /* 0x00005f0003007a0c */ /* 0x000fe40004741270 */
[----:B------:R-:W-:Y:S01]  /*5ba0*/  LEA.HI.X.SX32 R2, R2, c[0x0][0x174], 0x1, P6 ;  /* 0x00005d0002027a11 */ /* 0x000fe200030f0eff */
[----:B------:R-:W-:Y:S04]  /*5bb0*/  STS.128 [R52], R108 ;  /* 0x0000006c34007388 */ /* 0x000fe80000000c00 */
[----:B------:R-:W-:Y:S04]  /*5bc0*/  STS.128 [R52+0x80], R48 ;  /* 0x0000803034007388 */ /* 0x000fe80000000c00 */
[----:B------:R-:W-:Y:S04]  /*5bd0*/  STS.128 [R52+0x200], R136 ;  /* 0x0002008834007388 */ /* 0x000fe80000000c00 */
[----:B------:R0:W-:Y:S04]  /*5be0*/  STS.128 [R52+0x280], R44 ;  /* 0x0002802c34007388 */ /* 0x0001e80000000c00 */
[----:B------:R-:W-:Y:S04]  /*5bf0*/  STS.128 [R52+0x400], R92 ;  /* 0x0004005c34007388 */ /* 0x000fe80000000c00 */
[----:B------:R-:W-:Y:S04]  /*5c00*/  STS.128 [R52+0x480], R80 ;  /* 0x0004805034007388 */ /* 0x000fe80000000c00 */
[----:B------:R-:W-:Y:S04]  /*5c10*/  STS.128 [R52+0x600], R156 ;  /* 0x0006009c34007388 */ /* 0x000fe80000000c00 */
[----:B------:R-:W-:Y:S04]  /*5c20*/  STS.128 [R52+0x680], R76 ;  /* 0x0006804c34007388 */ /* 0x000fe80000000c00 */
[----:B------:R-:W-:Y:S01]  /*5c30*/  BAR.SYNC.DEFER_BLOCKING 0x0 ;  /* 0x0000000000007b1d */ /* 0x000fe20000010000 */
[----:B------:R-:W-:-:S04]  /*5c40*/  LEA R40, P6, R41, R0, 0x1 ;  /* 0x0000000029287211 */ /* 0x000fc800078c08ff */
[----:B------:R-:W-:Y:S02]  /*5c50*/  LEA.HI.X.SX32 R41, R41, R2, 0x1, P6 ;  /* 0x0000000229297211 */ /* 0x000fe400030f0eff */
[C---:B------:R-:W-:Y:S02]  /*5c60*/  LEA R42, P6, R53.reuse, R0, 0x1 ;  /* 0x00000000352a7211 */ /* 0x040fe400078c08ff */
[----:B0-----:R-:W-:-:S04]  /*5c70*/  IADD3 R45, R53, c[0x0][0x198], RZ ;  /* 0x00006600352d7a10 */ /* 0x001fc80007ffe0ff */
[----:B------:R-:W-:Y:S02]  /*5c80*/  IADD3 R47, R45, c[0x0][0x198], RZ ;  /* 0x000066002d2f7a10 */ /* 0x000fe40007ffe0ff */
[----:B------:R-:W-:Y:S01]  /*5c90*/  IADD3 R46, R3, 0x6, RZ ;  /* 0x00000006032e7810 */ /* 0x000fe20007ffe0ff */
[----:B-1----:R0:W-:Y:S01]  /*5ca0*/  @P2 STG.E.U16 [R40.64], R8 ;  /* 0x0000000828002986 */ /* 0x0021e2000c101504 */
[----:B------:R-:W-:Y:S02]  /*5cb0*/  ISETP.LT.AND P2, PT, R43, c[0x0][0x17c], !P0 ;  /* 0x00005f002b007a0c */ /* 0x000fe40004741270 */
[----:B------:R-:W-:Y:S02]  /*5cc0*/  LEA.HI.X.SX32 R43, R53, R2, 0x1, P6 ;  /* 0x00000002352b7211 */ /* 0x000fe400030f0eff */
[----:B------:R-:W-:Y:S02]  /*5cd0*/  LEA R44, P6, R45, R0, 0x1 ;  /* 0x000000002d2c7211 */ /* 0x000fe400078c08ff */
[----:B------:R-:W-:-:S02]  /*5ce0*/  IADD3 R49, R47, c[0x0][0x198], RZ ;  /* 0x000066002f317a10 */ /* 0x000fc40007ffe0ff */
[----:B------:R-:W-:Y:S02]  /*5cf0*/  LEA.HI.X.SX32 R45, R45, R2, 0x1, P6 ;  /* 0x000000022d2d7211 */ /* 0x000fe400030f0eff */
[----:B0-----:R-:W-:Y:S02]  /*5d00*/  PRMT R41, R8, 0x7632, R41 ;  /* 0x0000763208297816 */ /* 0x001fe40000000029 */
[----:B------:R-:W-:-:S03]  /*5d10*/  LEA R40, P6, R47, R0, 0x1 ;  /* 0x000000002f287211 */ /* 0x000fc600078c08ff */
[----:B------:R0:W-:Y:S01]  /*5d20*/  @P1 STG.E.U16 [R42.64], R41 ;  /* 0x000000292a001986 */ /* 0x0001e2000c101504 */
[----:B------:R-:W-:Y:S02]  /*5d30*/  ISETP.LT.AND P1, PT, R46, c[0x0][0x17c], !P0 ;  /* 0x00005f002e007a0c */ /* 0x000fe40004721270 */
[----:B------:R-:W-:Y:S01]  /*5d40*/  IADD3 R8, R3, 0x7, RZ ;  /* 0x0000000703087810 */ /* 0x000fe20007ffe0ff */
[----:B---3--:R1:W-:Y:S01]  /*5d50*/  @P5 STG.E.U16 [R44.64], R20 ;  /* 0x000000142c005986 */ /* 0x0083e2000c101504 */
[----:B------:R-:W-:Y:S02]  /*5d60*/  PRMT R48, R20, 0x7632, R48 ;  /* 0x0000763214307816 */ /* 0x000fe40000000030 */
[----:B0-----:R-:W-:Y:S02]  /*5d70*/  LEA.HI.X.SX32 R41, R47, R2, 0x1, P6 ;  /* 0x000000022f297211 */ /* 0x001fe400030f0eff */
[C---:B------:R-:W-:Y:S02]  /*5d80*/  LEA R46, P6, R49.reuse, R0, 0x1 ;  /* 0x00000000312e7211 */ /* 0x040fe400078c08ff */
[----:B------:R-:W-:-:S02]  /*5d90*/  IADD3 R43, R49, c[0x0][0x198], RZ ;  /* 0x00006600312b7a10 */ /* 0x000fc40007ffe0ff */
[----:B------:R-:W-:Y:S02]  /*5da0*/  LEA.HI.X.SX32 R47, R49, R2, 0x1, P6 ;  /* 0x00000002312f7211 */ /* 0x000fe400030f0eff */
[C---:B------:R-:W-:Y:S02]  /*5db0*/  LEA R42, P6, R43.reuse, R0, 0x1 ;  /* 0x000000002b2a7211 */ /* 0x040fe400078c08ff */
[C---:B-1----:R-:W-:Y:S01]  /*5dc0*/  IADD3 R45, R43.reuse, c[0x0][0x198], RZ ;  /* 0x000066002b2d7a10 */ /* 0x042fe20007ffe0ff */
[----:B------:R0:W-:Y:S01]  /*5dd0*/  @P4 STG.E.U16 [R40.64], R48 ;  /* 0x0000003028004986 */ /* 0x0001e2000c101504 */
[----:B------:R-:W-:Y:S02]  /*5de0*/  ISETP.LT.AND P5, PT, R8, c[0x0][0x17c], !P0 ;  /* 0x00005f0008007a0c */ /* 0x000fe400047a1270 */
[----:B------:R-:W-:Y:S02]  /*5df0*/  LEA.HI.X.SX32 R43, R43, R2, 0x1, P6 ;  /* 0x000000022b2b7211 */ /* 0x000fe400030f0eff */
[----:B------:R-:W-:-:S02]  /*5e00*/  IADD3 R8, R3, 0x8, RZ ;  /* 0x0000000803087810 */ /* 0x000fc40007ffe0ff */
[C---:B------:R-:W-:Y:S01]  /*5e10*/  LEA R44, P6, R45.reuse, R0, 0x1 ;  /* 0x000000002d2c7211 */ /* 0x040fe200078c08ff */
[----:B----4-:R1:W-:Y:S01]  /*5e20*/  @P3 STG.E.U16 [R46.64], R16 ;  /* 0x000000102e003986 */ /* 0x0103e2000c101504 */
[----:B------:R-:W-:Y:S02]  /*5e30*/  ISETP.LT.AND P4, PT, R8, c[0x0][0x17c], !P0 ;  /* 0x00005f0008007a0c */ /* 0x000fe40004781270 */
[C---:B0-----:R-:W-:Y:S02]  /*5e40*/  IADD3 R41, R45.reuse, c[0x0][0x198], RZ ;  /* 0x000066002d297a10 */ /* 0x041fe40007ffe0ff */
[----:B------:R-:W-:Y:S02]  /*5e50*/  LEA.HI.X.SX32 R45, R45, R2, 0x1, P6 ;  /* 0x000000022d2d7211 */ /* 0x000fe400030f0eff */
[----:B------:R-:W-:Y:S02]  /*5e60*/  IADD3 R8, R3, 0x9, RZ ;  /* 0x0000000903087810 */ /* 0x000fe40007ffe0ff */
[----:B------:R-:W-:-:S02]  /*5e70*/  PRMT R20, R16, 0x7632, R20 ;  /* 0x0000763210147816 */ /* 0x000fc40000000014 */
[C---:B------:R-:W-:Y:S02]  /*5e80*/  LEA R40, P6, R41.reuse, R0, 0x1 ;  /* 0x0000000029287211 */ /* 0x040fe400078c08ff */
[C---:B-1----:R-:W-:Y:S01]  /*5e90*/  IADD3 R47, R41.reuse, c[0x0][0x198], RZ ;  /* 0x00006600292f7a10 */ /* 0x042fe20007ffe0ff */
[----:B------:R0:W-:Y:S01]  /*5ea0*/  @P2 STG.E.U16 [R42.64], R20 ;  /* 0x000000142a002986 */ /* 0x0001e2000c101504 */
[----:B------:R-:W-:Y:S02]  /*5eb0*/  ISETP.LT.AND P3, PT, R8, c[0x0][0x17c], !P0 ;  /* 0x00005f0008007a0c */ /* 0x000fe40004761270 */
[----:B------:R-:W-:Y:S02]  /*5ec0*/  LEA.HI.X.SX32 R41, R41, R2, 0x1, P6 ;  /* 0x0000000229297211 */ /* 0x000fe400030f0eff */
[----:B------:R-:W-:Y:S02]  /*5ed0*/  IADD3 R8, R3, 0xa, RZ ;  /* 0x0000000a03087810 */ /* 0x000fe40007ffe0ff */
[----:B------:R-:W-:Y:S01]  /*5ee0*/  LEA R46, P6, R47, R0, 0x1 ;  /* 0x000000002f2e7211 */ /* 0x000fe200078c08ff */
[----:B------:R1:W-:Y:S01]  /*5ef0*/  @P1 STG.E.U16 [R44.64], R32 ;  /* 0x000000202c001986 */ /* 0x0003e2000c101504 */
[----:B------:R-:W-:-:S02]  /*5f00*/  ISETP.LT.AND P2, PT, R8, c[0x0][0x17c], !P0 ;  /* 0x00005f0008007a0c */ /* 0x000fc40004741270 */
[C---:B0-----:R-:W-:Y:S02]  /*5f10*/  IADD3 R43, R47.reuse, c[0x0][0x198], RZ ;  /* 0x000066002f2b7a10 */ /* 0x041fe40007ffe0ff */
[----:B------:R-:W-:Y:S02]  /*5f20*/  LEA.HI.X.SX32 R47, R47, R2, 0x1, P6 ;  /* 0x000000022f2f7211 */ /* 0x000fe400030f0eff */
[----:B------:R-:W-:Y:S02]  /*5f30*/  IADD3 R8, R3, 0xb, RZ ;  /* 0x0000000b03087810 */ /* 0x000fe40007ffe0ff */
[----:B------:R-:W-:Y:S02]  /*5f40*/  PRMT R16, R32, 0x7632, R16 ;  /* 0x0000763220107816 */ /* 0x000fe40000000010 */
[C---:B------:R-:W-:Y:S02]  /*5f50*/  LEA R42, P6, R43.reuse, R0, 0x1 ;  /* 0x000000002b2a7211 */ /* 0x040fe400078c08ff */
[----:B-1----:R-:W-:Y:S01]  /*5f60*/  IADD3 R45, R43, c[0x0][0x198], RZ ;  /* 0x000066002b2d7a10 */ /* 0x002fe20007ffe0ff */
[----:B------:R0:W-:Y:S01]  /*5f70*/  @P5 STG.E.U16 [R40.64], R16 ;  /* 0x0000001028005986 */ /* 0x0001e2000c101504 */
[----:B------:R-:W-:-:S02]  /*5f80*/  ISETP.LT.AND P1, PT, R8, c[0x0][0x17c], !P0 ;  /* 0x00005f0008007a0c */ /* 0x000fc40004721270 */
[----:B------:R-:W-:Y:S02]  /*5f90*/  LEA.HI.X.SX32 R43, R43, R2, 0x1, P6 ;  /* 0x000000022b2b7211 */ /* 0x000fe400030f0eff */
[----:B------:R-:W-:Y:S02]  /*5fa0*/  IADD3 R8, R3, 0xc, RZ ;  /* 0x0000000c03087810 */ /* 0x000fe40007ffe0ff */
[C---:B------:R-:W-:Y:S01]  /*5fb0*/  LEA R44, P6, R45.reuse, R0, 0x1 ;  /* 0x000000002d2c7211 */ /* 0x040fe200078c08ff */
[----:B------:R1:W-:Y:S01]  /*5fc0*/  @P4 STG.E.U16 [R46.64], R28 ;  /* 0x0000001c2e004986 */ /* 0x0003e2000c101504 */
[----:B------:R-:W-:Y:S02]  /*5fd0*/  ISETP.LT.AND P5, PT, R8, c[0x0][0x17c], !P0 ;  /* 0x00005f0008007a0c */ /* 0x000fe400047a1270 */
[C---:B0-----:R-:W-:Y:S02]  /*5fe0*/  IADD3 R41, R45.reuse, c[0x0][0x198], RZ ;  /* 0x000066002d297a10 */ /* 0x041fe40007ffe0ff */
[----:B------:R-:W-:-:S02]  /*5ff0*/  LEA.HI.X.SX32 R45, R45, R2, 0x1, P6 ;  /* 0x000000022d2d7211 */ /* 0x000fc400030f0eff */
[----:B------:R-:W-:Y:S02]  /*6000*/  IADD3 R8, R3, 0xd, RZ ;  /* 0x0000000d03087810 */ /* 0x000fe40007ffe0ff */
[----:B------:R-:W-:Y:S02]  /*6010*/  PRMT R20, R28, 0x7632, R20 ;  /* 0x000076321c147816 */ /* 0x000fe40000000014 */
[C---:B------:R-:W-:Y:S02]  /*6020*/  LEA R40, P6, R41.reuse, R0, 0x1 ;  /* 0x0000000029287211 */ /* 0x040fe400078c08ff */
[C---:B-1----:R-:W-:Y:S01]  /*6030*/  IADD3 R47, R41.reuse, c[0x0][0x198], RZ ;  /* 0x00006600292f7a10 */ /* 0x042fe20007ffe0ff */
[----:B------:R0:W-:Y:S01]  /*6040*/  @P3 STG.E.U16 [R42.64], R20 ;  /* 0x000000142a003986 */ /* 0x0001e2000c101504 */
[----:B------:R-:W-:Y:S02]  /*6050*/  ISETP.LT.AND P4, PT, R8, c[0x0][0x17c], !P0 ;  /* 0x00005f0008007a0c */ /* 0x000fe40004781270 */
[----:B------:R-:W-:-:S02]  /*6060*/  LEA.HI.X.SX32 R41, R41, R2, 0x1, P6 ;  /* 0x0000000229297211 */ /* 0x000fc400030f0eff */
[----:B------:R-:W-:Y:S02]  /*6070*/  IADD3 R8, R3, 0xe, RZ ;  /* 0x0000000e03087810 */ /* 0x000fe40007ffe0ff */
[C---:B------:R-:W-:Y:S01]  /*6080*/  LEA R46, P6, R47.reuse, R0, 0x1 ;  /* 0x000000002f2e7211 */ /* 0x040fe200078c08ff */
[----:B--2---:R1:W-:Y:S01]  /*6090*/  @P2 STG.E.U16 [R44.64], R24 ;  /* 0x000000182c002986 */ /* 0x0043e2000c101504 */
[----:B------:R-:W-:Y:S02]  /*60a0*/  ISETP.LT.AND P3, PT, R8, c[0x0][0x17c], !P0 ;  /* 0x00005f0008007a0c */ /* 0x000fe40004761270 */
[C---:B0-----:R-:W-:Y:S02]  /*60b0*/  IADD3 R43, R47.reuse, c[0x0][0x198], RZ ;  /* 0x000066002f2b7a10 */ /* 0x041fe40007ffe0ff */
[----:B------:R-:W-:Y:S02]  /*60c0*/  LEA.HI.X.SX32 R47, R47, R2, 0x1, P6 ;  /* 0x000000022f2f7211 */ /* 0x000fe400030f0eff */
[----:B------:R-:W-:-:S02]  /*60d0*/  IADD3 R8, R3, 0xf, RZ ;  /* 0x0000000f03087810 */ /* 0x000fc40007ffe0ff */
[----:B------:R-:W-:Y:S02]  /*60e0*/  PRMT R16, R24, 0x7632, R16 ;  /* 0x0000763218107816 */ /* 0x000fe40000000010 */
[C---:B------:R-:W-:Y:S02]  /*60f0*/  LEA R42, P6, R43.reuse, R0, 0x1 ;  /* 0x000000002b2a7211 */ /* 0x040fe400078c08ff */
[C---:B-1----:R-:W-:Y:S01]  /*6100*/  IADD3 R45, R43.reuse, c[0x0][0x198], RZ ;  /* 0x000066002b2d7a10 */ /* 0x042fe20007ffe0ff */
[----:B------:R0:W-:Y:S01]  /*6110*/  @P1 STG.E.U16 [R40.64], R16 ;  /* 0x0000001028001986 */ /* 0x0001e2000c101504 */
[----:B------:R-:W-:Y:S02]  /*6120*/  ISETP.LT.AND P2, PT, R8, c[0x0][0x17c], !P0 ;  /* 0x00005f0008007a0c */ /* 0x000fe40004741270 */
[----:B------:R-:W-:Y:S02]  /*6130*/  LEA.HI.X.SX32 R43, R43, R2, 0x1, P6 ;  /* 0x000000022b2b7211 */ /* 0x000fe400030f0eff */
[----:B------:R-:W-:-:S02]  /*6140*/  IADD3 R8, R3, 0x10, RZ ;  /* 0x0000001003087810 */ /* 0x000fc40007ffe0ff */
[C---:B------:R-:W-:Y:S01]  /*6150*/  LEA R44, P6, R45.reuse, R0, 0x1 ;  /* 0x000000002d2c7211 */ /* 0x040fe200078c08ff */
[----:B------:R1:W-:Y:S01]  /*6160*/  @P5 STG.E.U16 [R46.64], R12 ;  /* 0x0000000c2e005986 */ /* 0x0003e2000c101504 */
        /* <DEDUP_REMOVED lines=12> */
[----:B-----5:R1:W-:Y:S01]  /*6230*/  @P3 STG.E.U16 [R44.64], R4 ;  /* 0x000000042c003986 */ /* 0x0203e2000c101504 */
[----:B------:R-:W-:-:S02]  /*6240*/  ISETP.LT.AND P4, PT, R8, c[0x0][0x17c], !P0 ;  /* 0x00005f0008007a0c */ /* 0x000fc40004781270 */
[C---:B0-----:R-:W-:Y:S02]  /*6250*/  IADD3 R43, R47.reuse, c[0x0][0x198], RZ ;  /* 0x000066002f2b7a10 */ /* 0x041fe40007ffe0ff */
[----:B------:R-:W-:Y:S02]  /*6260*/  PRMT R12, R4, 0x7632, R12 ;  /* 0x00007632040c7816 */ /* 0x000fe4000000000c */
[----:B------:R-:W-:Y:S02]  /*6270*/  LEA.HI.X.SX32 R47, R47, R2, 0x1, P6 ;  /* 0x000000022f2f7211 */ /* 0x000fe400030f0eff */
[----:B------:R-:W-:Y:S02]  /*6280*/  IADD3 R8, R3, 0x13, RZ ;  /* 0x0000001303087810 */ /* 0x000fe40007ffe0ff */
[C---:B------:R-:W-:Y:S02]  /*6290*/  LEA R42, P6, R43.reuse, R0, 0x1 ;  /* 0x000000002b2a7211 */ /* 0x040fe400078c08ff */
[----:B-1----:R-:W-:-:S02]  /*62a0*/  IADD3 R45, R43, c[0x0][0x198], RZ ;  /* 0x000066002b2d7a10 */ /* 0x002fc40007ffe0ff */
[----:B------:R-:W-:Y:S01]  /*62b0*/  IADD3 R4, R3, 0x15, RZ ;  /* 0x0000001503047810 */ /* 0x000fe20007ffe0ff */
[----:B------:R0:W-:Y:S01]  /*62c0*/  @P2 STG.E.U16 [R40.64], R12 ;  /* 0x0000000c28002986 */ /* 0x0001e2000c101504 */
[----:B------:R-:W-:Y:S02]  /*62d0*/  ISETP.LT.AND P3, PT, R8, c[0x0][0x17c], !P0 ;  /* 0x00005f0008007a0c */ /* 0x000fe40004761270 */
[----:B------:R-:W-:Y:S01]  /*62e0*/  LEA.HI.X.SX32 R43, R43, R2, 0x1, P6 ;  /* 0x000000022b2b7211 */ /* 0x000fe200030f0eff */
[----:B------:R1:W-:Y:S01]  /*62f0*/  @P1 STG.E.U16 [R46.64], R9 ;  /* 0x000000092e001986 */ /* 0x0003e2000c101504 */
[----:B------:R-:W-:Y:S02]  /*6300*/  IADD3 R8, R3, 0x14, RZ ;  /* 0x0000001403087810 */ /* 0x000fe40007ffe0ff */
[----:B------:R-:W-:Y:S02]  /*6310*/  PRMT R16, R9, 0x7632, R16 ;  /* 0x0000763209107816 */ /* 0x000fe40000000010 */
[----:B------:R-:W-:-:S02]  /*6320*/  LEA R44, P6, R45, R0, 0x1 ;  /* 0x000000002d2c7211 */ /* 0x000fc400078c08ff */
[----:B------:R-:W-:Y:S02]  /*6330*/  ISETP.LT.AND P1, PT, R4, c[0x0][0x17c], !P0 ;  /* 0x00005f0004007a0c */ /* 0x000fe40004721270 */
[----:B0-----:R-:W-:Y:S02]  /*6340*/  IADD3 R41, R45, c[0x0][0x198], RZ ;  /* 0x000066002d297a10 */ /* 0x001fe40007ffe0ff */
[----:B------:R-:W-:Y:S01]  /*6350*/  IADD3 R4, R3, 0x16, RZ ;  /* 0x0000001603047810 */ /* 0x000fe20007ffe0ff */
[----:B------:R0:W-:Y:S01]  /*6360*/  @P5 STG.E.U16 [R42.64], R16 ;  /* 0x000000102a005986 */ /* 0x0001e2000c101504 */
[----:B------:R-:W-:Y:S02]  /*6370*/  ISETP.LT.AND P2, PT, R8, c[0x0][0x17c], !P0 ;  /* 0x00005f0008007a0c */ /* 0x000fe40004741270 */
[----:B------:R-:W-:Y:S02]  /*6380*/  LEA.HI.X.SX32 R45, R45, R2, 0x1, P6 ;  /* 0x000000022d2d7211 */ /* 0x000fe400030f0eff */
[----:B------:R-:W-:-:S02]  /*6390*/  LEA R8, P6, R41, R0, 0x1 ;  /* 0x0000000029087211 */ /* 0x000fc400078c08ff */
[----:B------:R-:W-:Y:S02]  /*63a0*/  ISETP.LT.AND P5, PT, R4, c[0x0][0x17c], !P0 ;  /* 0x00005f0004007a0c */ /* 0x000fe400047a1270 */
[----:B-1----:R-:W-:Y:S02]  /*63b0*/  IADD3 R47, R41, c[0x0][0x198], RZ ;  /* 0x00006600292f7a10 */ /* 0x002fe40007ffe0ff */
[----:B------:R-:W-:Y:S01]  /*63c0*/  IADD3 R4, R3, 0x17, RZ ;  /* 0x0000001703047810 */ /* 0x000fe20007ffe0ff */
[----:B------:R1:W-:Y:S01]  /*63d0*/  @P4 STG.E.U16 [R44.64], R21 ;  /* 0x000000152c004986 */ /* 0x0003e2000c101504 */
[----:B------:R-:W-:Y:S02]  /*63e0*/  LEA.HI.X.SX32 R9, R41, R2, 0x1, P6 ;  /* 0x0000000229097211 */ /* 0x000fe400030f0eff */
[----:B------:R-:W-:Y:S02]  /*63f0*/  PRMT R12, R21, 0x7632, R12 ;  /* 0x00007632150c7816 */ /* 0x000fe4000000000c */
[----:B------:R-:W-:-:S02]  /*6400*/  LEA R40, P6, R47, R0, 0x1 ;  /* 0x000000002f287211 */ /* 0x000fc400078c08ff */
[----:B------:R-:W-:Y:S02]  /*6410*/  ISETP.LT.AND P4, PT, R4, c[0x0][0x17c], !P0 ;  /* 0x00005f0004007a0c */ /* 0x000fe40004781270 */
[----:B0-----:R-:W-:Y:S02]  /*6420*/  IADD3 R43, R47, c[0x0][0x198], RZ ;  /* 0x000066002f2b7a10 */ /* 0x001fe40007ffe0ff */
[----:B------:R-:W-:Y:S01]  /*6430*/  IADD3 R4, R3, 0x18, RZ ;  /* 0x0000001803047810 */ /* 0x000fe20007ffe0ff */
[----:B------:R0:W-:Y:S01]  /*6440*/  @P3 STG.E.U16 [R8.64], R12 ;  /* 0x0000000c08003986 */ /* 0x0001e2000c101504 */
[----:B------:R-:W-:Y:S02]  /*6450*/  LEA.HI.X.SX32 R41, R47, R2, 0x1, P6 ;  /* 0x000000022f297211 */ /* 0x000fe400030f0eff */
[----:B------:R-:W-:Y:S02]  /*6460*/  LEA R20, P6, R43, R0, 0x1 ;  /* 0x000000002b147211 */ /* 0x000fe400078c08ff */
[----:B------:R-:W-:-:S02]  /*6470*/  ISETP.LT.AND P3, PT, R4, c[0x0][0x17c], !P0 ;  /* 0x00005f0004007a0c */ /* 0x000fc40004761270 */
[----:B-1----:R-:W-:Y:S02]  /*6480*/  IADD3 R45, R43, c[0x0][0x198], RZ ;  /* 0x000066002b2d7a10 */ /* 0x002fe40007ffe0ff */
[----:B------:R-:W-:Y:S01]  /*6490*/  IADD3 R4, R3, 0x19, RZ ;  /* 0x0000001903047810 */ /* 0x000fe20007ffe0ff */
[----:B------:R1:W-:Y:S01]  /*64a0*/  @P2 STG.E.U16 [R40.64], R17 ;  /* 0x0000001128002986 */ /* 0x0003e2000c101504 */
[----:B------:R-:W-:Y:S02]  /*64b0*/  LEA.HI.X.SX32 R21, R43, R2, 0x1, P6 ;  /* 0x000000022b157211 */ /* 0x000fe400030f0eff */
[----:B------:R-:W-:Y:S02]  /*64c0*/  PRMT R24, R17, 0x7632, R24 ;  /* 0x0000763211187816 */ /* 0x000fe40000000018 */
[----:B------:R-:W-:Y:S02]  /*64d0*/  LEA R42, P6, R45, R0, 0x1 ;  /* 0x000000002d2a7211 */ /* 0x000fe400078c08ff */
[----:B------:R-:W-:-:S02]  /*64e0*/  ISETP.LT.AND P2, PT, R4, c[0x0][0x17c], !P0 ;  /* 0x00005f0004007a0c */ /* 0x000fc40004741270 */
[----:B0-----:R-:W-:Y:S02]  /*64f0*/  IADD3 R9, R45, c[0x0][0x198], RZ ;  /* 0x000066002d097a10 */ /* 0x001fe40007ffe0ff */
[----:B------:R-:W-:Y:S01]  /*6500*/  IADD3 R4, R3, 0x1a, RZ ;  /* 0x0000001a03047810 */ /* 0x000fe20007ffe0ff */
[----:B------:R0:W-:Y:S01]  /*6510*/  @P1 STG.E.U16 [R20.64], R24 ;  /* 0x0000001814001986 */ /* 0x0001e2000c101504 */
[----:B------:R-:W-:Y:S02]  /*6520*/  LEA.HI.X.SX32 R43, R45, R2, 0x1, P6 ;  /* 0x000000022d2b7211 */ /* 0x000fe400030f0eff */
[C---:B------:R-:W-:Y:S02]  /*6530*/  LEA R8, P6, R9.reuse, R0, 0x1 ;  /* 0x0000000009087211 */ /* 0x040fe400078c08ff */
[----:B------:R-:W-:Y:S02]  /*6540*/  ISETP.LT.AND P1, PT, R4, c[0x0][0x17c], !P0 ;  /* 0x00005f0004007a0c */ /* 0x000fe40004721270 */
[----:B-1----:R-:W-:-:S02]  /*6550*/  IADD3 R17, R9, c[0x0][0x198], RZ ;  /* 0x0000660009117a10 */ /* 0x002fc40007ffe0ff */
[----:B------:R-:W-:Y:S01]  /*6560*/  IADD3 R4, R3, 0x1b, RZ ;  /* 0x0000001b03047810 */ /* 0x000fe20007ffe0ff */
[----:B------:R1:W-:Y:S01]  /*6570*/  @P5 STG.E.U16 [R42.64], R33 ;  /* 0x000000212a005986 */ /* 0x0003e2000c101504 */
[----:B------:R-:W-:Y:S02]  /*6580*/  LEA.HI.X.SX32 R9, R9, R2, 0x1, P6 ;  /* 0x0000000209097211 */ /* 0x000fe400030f0eff */
[----:B------:R-:W-:Y:S02]  /*6590*/  PRMT R12, R33, 0x7632, R12 ;  /* 0x00007632210c7816 */ /* 0x000fe4000000000c */
[C---:B------:R-:W-:Y:S02]  /*65a0*/  LEA R16, P6, R17.reuse, R0, 0x1 ;  /* 0x0000000011107211 */ /* 0x040fe400078c08ff */
[----:B------:R-:W-:Y:S02]  /*65b0*/  ISETP.LT.AND P5, PT, R4, c[0x0][0x17c], !P0 ;  /* 0x00005f0004007a0c */ /* 0x000fe400047a1270 */
[----:B0-----:R-:W-:-:S02]  /*65c0*/  IADD3 R21, R17, c[0x0][0x198], RZ ;  /* 0x0000660011157a10 */ /* 0x001fc40007ffe0ff */
[----:B------:R-:W-:Y:S01]  /*65d0*/  IADD3 R4, R3, 0x1c, RZ ;  /* 0x0000001c03047810 */ /* 0x000fe20007ffe0ff */
[----:B------:R0:W-:Y:S01]  /*65e0*/  @P4 STG.E.U16 [R8.64], R12 ;  /* 0x0000000c08004986 */ /* 0x0001e2000c101504 */
[----:B------:R-:W-:Y:S02]  /*65f0*/  LEA.HI.X.SX32 R17, R17, R2, 0x1, P6 ;  /* 0x0000000211117211 */ /* 0x000fe400030f0eff */
[C---:B------:R-:W-:Y:S02]  /*6600*/  LEA R20, P6, R21.reuse, R0, 0x1 ;  /* 0x0000000015147211 */ /* 0x040fe400078c08ff */
[----:B------:R-:W-:Y:S02]  /*6610*/  ISETP.LT.AND P4, PT, R4, c[0x0][0x17c], !P0 ;  /* 0x00005f0004007a0c */ /* 0x000fe40004781270 */
[----:B-1----:R-:W-:Y:S02]  /*6620*/  IADD3 R33, R21, c[0x0][0x198], RZ ;  /* 0x0000660015217a10 */ /* 0x002fe40007ffe0ff */
[----:B------:R-:W-:Y:S01]  /*6630*/  IADD3 R4, R3, 0x1d, RZ ;  /* 0x0000001d03047810 */ /* 0x000fe20007ffe0ff */
[----:B------:R1:W-:Y:S01]  /*6640*/  @P3 STG.E.U16 [R16.64], R29 ;  /* 0x0000001d10003986 */ /* 0x0003e2000c101504 */
[----:B------:R-:W-:-:S02]  /*6650*/  LEA.HI.X.SX32 R21, R21, R2, 0x1, P6 ;  /* 0x0000000215157211 */ /* 0x000fc400030f0eff */
[----:B------:R-:W-:Y:S02]  /*6660*/  PRMT R24, R29, 0x7632, R24 ;  /* 0x000076321d187816 */ /* 0x000fe40000000018 */
[C---:B------:R-:W-:Y:S02]  /*6670*/  LEA R32, P6, R33.reuse, R0, 0x1 ;  /* 0x0000000021207211 */ /* 0x040fe400078c08ff */
[----:B------:R-:W-:Y:S02]  /*6680*/  ISETP.LT.AND P3, PT, R4, c[0x0][0x17c], !P0 ;  /* 0x00005f0004007a0c */ /* 0x000fe40004761270 */
[----:B0-----:R-:W-:Y:S02]  /*6690*/  IADD3 R9, R33, c[0x0][0x198], RZ ;  /* 0x0000660021097a10 */ /* 0x001fe40007ffe0ff */
[----:B------:R-:W-:Y:S01]  /*66a0*/  IADD3 R4, R3, 0x1e, RZ ;  /* 0x0000001e03047810 */ /* 0x000fe20007ffe0ff */
[----:B------:R0:W-:Y:S01]  /*66b0*/  @P2 STG.E.U16 [R20.64], R24 ;  /* 0x0000001814002986 */ /* 0x0001e2000c101504 */
[----:B------:R-:W-:-:S02]  /*66c0*/  LEA.HI.X.SX32 R33, R33, R2, 0x1, P6 ;  /* 0x0000000221217211 */ /* 0x000fc400030f0eff */
[C---:B------:R-:W-:Y:S02]  /*66d0*/  LEA R8, P6, R9.reuse, R0, 0x1 ;  /* 0x0000000009087211 */ /* 0x040fe400078c08ff */
[----:B------:R-:W-:Y:S02]  /*66e0*/  ISETP.LT.AND P2, PT, R4, c[0x0][0x17c], !P0 ;  /* 0x00005f0004007a0c */ /* 0x000fe40004741270 */
[----:B-1----:R-:W-:Y:S02]  /*66f0*/  IADD3 R17, R9, c[0x0][0x198], RZ ;  /* 0x0000660009117a10 */ /* 0x002fe40007ffe0ff */
[----:B------:R-:W-:Y:S01]  /*6700*/  IADD3 R4, R3, 0x1f, RZ ;  /* 0x0000001f03047810 */ /* 0x000fe20007ffe0ff */
[----:B------:R1:W-:Y:S01]  /*6710*/  @P1 STG.E.U16 [R32.64], R25 ;  /* 0x0000001920001986 */ /* 0x0003e2000c101504 */
[----:B------:R-:W-:Y:S02]  /*6720*/  LEA.HI.X.SX32 R9, R9, R2, 0x1, P6 ;  /* 0x0000000209097211 */ /* 0x000fe400030f0eff */
[----:B------:R-:W-:-:S02]  /*6730*/  PRMT R12, R25, 0x7632, R12 ;  /* 0x00007632190c7816 */ /* 0x000fc4000000000c */
[C---:B------:R-:W-:Y:S02]  /*6740*/  LEA R16, P6, R17.reuse, R0, 0x1 ;  /* 0x0000000011107211 */ /* 0x040fe400078c08ff */
[----:B------:R-:W-:Y:S02]  /*6750*/  ISETP.LT.AND P1, PT, R4, c[0x0][0x17c], !P0 ;  /* 0x00005f0004007a0c */ /* 0x000fe40004721270 */
[----:B0-----:R-:W-:Y:S02]  /*6760*/  IADD3 R21, R17, c[0x0][0x198], RZ ;  /* 0x0000660011157a10 */ /* 0x001fe40007ffe0ff */
[----:B------:R-:W-:Y:S01]  /*6770*/  IADD3 R4, R3, 0x20, RZ ;  /* 0x0000002003047810 */ /* 0x000fe20007ffe0ff */
[----:B------:R0:W-:Y:S01]  /*6780*/  @P5 STG.E.U16 [R8.64], R12 ;  /* 0x0000000c08005986 */ /* 0x0001e2000c101504 */
[----:B------:R-:W-:Y:S02]  /*6790*/  LEA.HI.X.SX32 R17, R17, R2, 0x1, P6 ;  /* 0x0000000211117211 */ /* 0x000fe400030f0eff */
[----:B------:R-:W-:-:S02]  /*67a0*/  LEA R20, P6, R21, R0, 0x1 ;  /* 0x0000000015147211 */ /* 0x000fc400078c08ff */
[----:B------:R-:W-:Y:S02]  /*67b0*/  ISETP.LT.AND P5, PT, R4, c[0x0][0x17c], !P0 ;  /* 0x00005f0004007a0c */ /* 0x000fe400047a1270 */
[----:B-1----:R-:W-:Y:S02]  /*67c0*/  IADD3 R25, R21, c[0x0][0x198], RZ ;  /* 0x0000660015197a10 */ /* 0x002fe40007ffe0ff */
[----:B------:R-:W-:Y:S01]  /*67d0*/  IADD3 R4, R3, 0x21, RZ ;  /* 0x0000002103047810 */ /* 0x000fe20007ffe0ff */
[----:B------:R1:W-:Y:S01]  /*67e0*/  @P4 STG.E.U16 [R16.64], R13 ;  /* 0x0000000d10004986 */ /* 0x0003e2000c101504 */
[----:B------:R-:W-:Y:S02]  /*67f0*/  LEA.HI.X.SX32 R21, R21, R2, 0x1, P6 ;  /* 0x0000000215157211 */ /* 0x000fe400030f0eff */
[----:B------:R-:W-:Y:S02]  /*6800*/  LEA R24, P6, R25, R0, 0x1 ;  /* 0x0000000019187211 */ /* 0x000fe400078c08ff */
[----:B------:R-:W-:-:S02]  /*6810*/  ISETP.LT.AND P4, PT, R4, c[0x0][0x17c], !P0 ;  /* 0x00005f0004007a0c */ /* 0x000fc40004781270 */
[----:B0-----:R-:W-:Y:S02]  /*6820*/  IADD3 R9, R25, c[0x0][0x198], RZ ;  /* 0x0000660019097a10 */ /* 0x001fe40007ffe0ff */
[----:B------:R-:W-:Y:S02]  /*6830*/  IADD3 R4, R3, 0x22, RZ ;  /* 0x0000002203047810 */ /* 0x000fe40007ffe0ff */
[----:B-1----:R-:W-:Y:S02]  /*6840*/  PRMT R17, R13, 0x7632, R17 ;  /* 0x000076320d117816 */ /* 0x002fe40000000011 */
[----:B------:R-:W-:Y:S02]  /*6850*/  LEA.HI.X.SX32 R25, R25, R2, 0x1, P6 ;  /* 0x0000000219197211 */ /* 0x000fe400030f0eff */
[----:B------:R-:W-:Y:S01]  /*6860*/  LEA R8, P6, R9, R0, 0x1 ;  /* 0x0000000009087211 */ /* 0x000fe200078c08ff */
[----:B------:R0:W-:Y:S01]  /*6870*/  @P3 STG.E.U16 [R20.64], R17 ;  /* 0x0000001114003986 */ /* 0x0001e2000c101504 */
[----:B------:R-:W-:-:S02]  /*6880*/  ISETP.LT.AND P3, PT, R4, c[0x0][0x17c], !P0 ;  /* 0x00005f0004007a0c */ /* 0x000fc40004761270 */
[----:B------:R-:W-:Y:S02]  /*6890*/  IADD3 R13, R9, c[0x0][0x198], RZ ;  /* 0x00006600090d7a10 */ /* 0x000fe40007ffe0ff */
[----:B------:R-:W-:Y:S01]  /*68a0*/  IADD3 R4, R3, 0x23, RZ ;  /* 0x0000002303047810 */ /* 0x000fe20007ffe0ff */
[----:B------:R1:W-:Y:S01]  /*68b0*/  @P2 STG.E.U16 [R24.64], R5 ;  /* 0x0000000518002986 */ /* 0x0003e2000c101504 */
[----:B------:R-:W-:Y:S02]  /*68c0*/  LEA.HI.X.SX32 R9, R9, R2, 0x1, P6 ;  /* 0x0000000209097211 */ /* 0x000fe400030f0eff */
[----:B------:R-:W-:Y:S02]  /*68d0*/  LEA R12, P6, R13, R0, 0x1 ;  /* 0x000000000d0c7211 */ /* 0x000fe400078c08ff */
[----:B------:R-:W-:Y:S02]  /*68e0*/  ISETP.LT.AND P2, PT, R4, c[0x0][0x17c], !P0 ;  /* 0x00005f0004007a0c */ /* 0x000fe40004741270 */
[----:B------:R-:W-:-:S02]  /*68f0*/  IADD3 R4, R3, 0x24, RZ ;  /* 0x0000002403047810 */ /* 0x000fc40007ffe0ff */
[----:B0-----:R-:W-:Y:S02]  /*6900*/  IADD3 R17, R13, c[0x0][0x198], RZ ;  /* 0x000066000d117a10 */ /* 0x001fe40007ffe0ff */
[----:B-1----:R-:W-:Y:S02]  /*6910*/  PRMT R25, R5, 0x7632, R25 ;  /* 0x0000763205197816 */ /* 0x002fe40000000019 */
[----:B------:R-:W-:Y:S02]  /*6920*/  LEA.HI.X.SX32 R13, R13, R2, 0x1, P6 ;  /* 0x000000020d0d7211 */ /* 0x000fe400030f0eff */
[----:B------:R-:W-:Y:S01]  /*6930*/  IADD3 R5, R3, 0x25, RZ ;  /* 0x0000002503057810 */ /* 0x000fe20007ffe0ff */
[----:B------:R0:W-:Y:S01]  /*6940*/  @P1 STG.E.U16 [R8.64], R25 ;  /* 0x0000001908001986 */ /* 0x0001e2000c101504 */
[----:B------:R-:W-:Y:S02]  /*6950*/  ISETP.LT.AND P1, PT, R4, c[0x0][0x17c], !P0 ;  /* 0x00005f0004007a0c */ /* 0x000fe40004721270 */
[C---:B------:R-:W-:Y:S01]  /*6960*/  LEA R4, P6, R17.reuse, R0, 0x1 ;  /* 0x0000000011047211 */ /* 0x040fe200078c08ff */
[----:B------:R1:W-:Y:S01]  /*6970*/  @P5 STG.E.U16 [R12.64], R10 ;  /* 0x0000000a0c005986 */ /* 0x0003e2000c101504 */
[----:B------:R-:W-:-:S02]  /*6980*/  IADD3 R21, R17, c[0x0][0x198], RZ ;  /* 0x0000660011157a10 */ /* 0x000fc40007ffe0ff */
[----:B------:R-:W-:Y:S02]  /*6990*/  ISETP.LT.AND P5, PT, R5, c[0x0][0x17c], !P0 ;  /* 0x00005f0005007a0c */ /* 0x000fe400047a1270 */
[----:B------:R-:W-:Y:S02]  /*69a0*/  LEA.HI.X.SX32 R5, R17, R2, 0x1, P6 ;  /* 0x0000000211057211 */ /* 0x000fe400030f0eff */
[C---:B------:R-:W-:Y:S02]  /*69b0*/  LEA R16, P6, R21.reuse, R0, 0x1 ;  /* 0x0000000015107211 */ /* 0x040fe400078c08ff */
[----:B------:R-:W-:Y:S02]  /*69c0*/  PRMT R24, R10, 0x7632, R24 ;  /* 0x000076320a187816 */ /* 0x000fe40000000018 */
[C---:B0-----:R-:W-:Y:S02]  /*69d0*/  IADD3 R25, R21.reuse, c[0x0][0x198], RZ ;  /* 0x0000660015197a10 */ /* 0x041fe40007ffe0ff */
[----:B------:R-:W-:-:S02]  /*69e0*/  LEA.HI.X.SX32 R17, R21, R2, 0x1, P6 ;  /* 0x0000000215117211 */ /* 0x000fc400030f0eff */
[----:B------:R-:W-:Y:S01]  /*69f0*/  IADD3 R9, R3, 0x27, RZ ;  /* 0x0000002703097810 */ /* 0x000fe20007ffe0ff */
[----:B------:R0:W-:Y:S01]  /*6a00*/  @P4 STG.E.U16 [R4.64], R24 ;  /* 0x0000001804004986 */ /* 0x0001e2000c101504 */
[C---:B------:R-:W-:Y:S02]  /*6a10*/  LEA R8, P6, R25.reuse, R0, 0x1 ;  /* 0x0000000019087211 */ /* 0x040fe400078c08ff */
[----:B-1----:R-:W-:Y:S01]  /*6a20*/  IADD3 R13, R25, c[0x0][0x198], RZ ;  /* 0x00006600190d7a10 */ /* 0x002fe20007ffe0ff */
[----:B------:R1:W-:Y:S01]  /*6a30*/  @P3 STG.E.U16 [R16.64], R22 ;  /* 0x0000001610003986 */ /* 0x0003e2000c101504 */
[----:B------:R-:W-:Y:S02]  /*6a40*/  IADD3 R20, R3, 0x26, RZ ;  /* 0x0000002603147810 */ /* 0x000fe40007ffe0ff */
[----:B------:R-:W-:Y:S02]  /*6a50*/  ISETP.LT.AND P3, PT, R9, c[0x0][0x17c], !P0 ;  /* 0x00005f0009007a0c */ /* 0x000fe40004761270 */
[----:B------:R-:W-:-:S02]  /*6a60*/  LEA.HI.X.SX32 R9, R25, R2, 0x1, P6 ;  /* 0x0000000219097211 */ /* 0x000fc400030f0eff */
[C---:B------:R-:W-:Y:S02]  /*6a70*/  LEA R12, P6, R13.reuse, R0, 0x1 ;  /* 0x000000000d0c7211 */ /* 0x040fe400078c08ff */
[----:B------:R-:W-:Y:S02]  /*6a80*/  ISETP.LT.AND P4, PT, R20, c[0x0][0x17c], !P0 ;  /* 0x00005f0014007a0c */ /* 0x000fe40004781270 */
[----:B------:R-:W-:Y:S02]  /*6a90*/  PRMT R20, R22, 0x7632, R20 ;  /* 0x0000763216147816 */ /* 0x000fe40000000014 */
[C---:B------:R-:W-:Y:S02]  /*6aa0*/  IADD3 R21, R13.reuse, c[0x0][0x198], RZ ;  /* 0x000066000d157a10 */ /* 0x040fe40007ffe0ff */
[----:B------:R-:W-:Y:S02]  /*6ab0*/  LEA.HI.X.SX32 R13, R13, R2, 0x1, P6 ;  /* 0x000000020d0d7211 */ /* 0x000fe400030f0eff */
[----:B0-----:R-:W-:Y:S01]  /*6ac0*/  IADD3 R5, R3, 0x29, RZ ;  /* 0x0000002903057810 */ /* 0x001fe20007ffe0ff */
[----:B------:R0:W-:Y:S01]  /*6ad0*/  @P2 STG.E.U16 [R8.64], R20 ;  /* 0x0000001408002986 */ /* 0x0001e2000c101504 */
[----:B------:R-:W-:-:S02]  /*6ae0*/  LEA R4, P6, R21, R0, 0x1 ;  /* 0x0000000015047211 */ /* 0x000fc400078c08ff */
[----:B-1----:R-:W-:Y:S01]  /*6af0*/  IADD3 R17, R21, c[0x0][0x198], RZ ;  /* 0x0000660015117a10 */ /* 0x002fe20007ffe0ff */
[----:B------:R1:W-:Y:S01]  /*6b00*/  @P1 STG.E.U16 [R12.64], R18 ;  /* 0x000000120c001986 */ /* 0x0003e2000c101504 */
[----:B------:R-:W-:Y:S02]  /*6b10*/  ISETP.LT.AND P1, PT, R5, c[0x0][0x17c], !P0 ;  /* 0x00005f0005007a0c */ /* 0x000fe40004721270 */
[----:B------:R-:W-:Y:S02]  /*6b20*/  LEA.HI.X.SX32 R5, R21, R2, 0x1, P6 ;  /* 0x0000000215057211 */ /* 0x000fe400030f0eff */
[C---:B------:R-:W-:Y:S02]  /*6b30*/  LEA R16, P6, R17.reuse, R0, 0x1 ;  /* 0x0000000011107211 */ /* 0x040fe400078c08ff */
[----:B------:R-:W-:Y:S02]  /*6b40*/  PRMT R22, R18, 0x7632, R22 ;  /* 0x0000763212167816 */ /* 0x000fe40000000016 */
[----:B------:R-:W-:-:S02]  /*6b50*/  IADD3 R21, R17, c[0x0][0x198], RZ ;  /* 0x0000660011157a10 */ /* 0x000fc40007ffe0ff */
[----:B------:R-:W-:Y:S02]  /*6b60*/  IADD3 R10, R3, 0x28, RZ ;  /* 0x00000028030a7810 */ /* 0x000fe40007ffe0ff */
[----:B------:R-:W-:Y:S02]  /*6b70*/  LEA.HI.X.SX32 R17, R17, R2, 0x1, P6 ;  /* 0x0000000211117211 */ /* 0x000fe400030f0eff */
[----:B0-----:R-:W-:Y:S01]  /*6b80*/  IADD3 R9, R3, 0x2b, RZ ;  /* 0x0000002b03097810 */ /* 0x001fe20007ffe0ff */
[----:B------:R0:W-:Y:S01]  /*6b90*/  @P5 STG.E.U16 [R4.64], R22 ;  /* 0x0000001604005986 */ /* 0x0001e2000c101504 */
[C---:B------:R-:W-:Y:S02]  /*6ba0*/  LEA R8, P6, R21.reuse, R0, 0x1 ;  /* 0x0000000015087211 */ /* 0x040fe400078c08ff */
[----:B------:R-:W-:Y:S01]  /*6bb0*/  ISETP.LT.AND P2, PT, R10, c[0x0][0x17c], !P0 ;  /* 0x00005f000a007a0c */ /* 0x000fe20004741270 */
[----:B------:R2:W-:Y:S01]  /*6bc0*/  @P4 STG.E.U16 [R16.64], R34 ;  /* 0x0000002210004986 */ /* 0x0005e2000c101504 */
[----:B-1----:R-:W-:-:S02]  /*6bd0*/  IADD3 R13, R21, c[0x0][0x198], RZ ;  /* 0x00006600150d7a10 */ /* 0x002fc40007ffe0ff */
[----:B------:R-:W-:Y:S02]  /*6be0*/  ISETP.LT.AND P4, PT, R9, c[0x0][0x17c], !P0 ;  /* 0x00005f0009007a0c */ /* 0x000fe40004781270 */
[----:B------:R-:W-:Y:S02]  /*6bf0*/  LEA.HI.X.SX32 R9, R21, R2, 0x1, P6 ;  /* 0x0000000215097211 */ /* 0x000fe400030f0eff */
[C---:B------:R-:W-:Y:S02]  /*6c00*/  LEA R12, P6, R13.reuse, R0, 0x1 ;  /* 0x000000000d0c7211 */ /* 0x040fe400078c08ff */
[----:B------:R-:W-:Y:S02]  /*6c10*/  PRMT R18, R34, 0x7632, R18 ;  /* 0x0000763222127816 */ /* 0x000fe40000000012 */
[----:B------:R-:W-:Y:S02]  /*6c20*/  IADD3 R21, R13, c[0x0][0x198], RZ ;  /* 0x000066000d157a10 */ /* 0x000fe40007ffe0ff */
[----:B------:R-:W-:-:S02]  /*6c30*/  IADD3 R10, R3, 0x2a, RZ ;  /* 0x0000002a030a7810 */ /* 0x000fc40007ffe0ff */
[----:B------:R-:W-:Y:S02]  /*6c40*/  LEA.HI.X.SX32 R13, R13, R2, 0x1, P6 ;  /* 0x000000020d0d7211 */ /* 0x000fe400030f0eff */
[----:B0-----:R-:W-:Y:S01]  /*6c50*/  IADD3 R5, R3, 0x2d, RZ ;  /* 0x0000002d03057810 */ /* 0x001fe20007ffe0ff */
[----:B------:R0:W-:Y:S01]  /*6c60*/  @P3 STG.E.U16 [R8.64], R18 ;  /* 0x0000001208003986 */ /* 0x0001e2000c101504 */
[C---:B------:R-:W-:Y:S02]  /*6c70*/  LEA R4, P6, R21.reuse, R0, 0x1 ;  /* 0x0000000015047211 */ /* 0x040fe400078c08ff */
[----:B------:R-:W-:Y:S01]  /*6c80*/  ISETP.LT.AND P5, PT, R10, c[0x0][0x17c], !P0 ;  /* 0x00005f000a007a0c */ /* 0x000fe200047a1270 */
[----:B------:R1:W-:Y:S01]  /*6c90*/  @P2 STG.E.U16 [R12.64], R30 ;  /* 0x0000001e0c002986 */ /* 0x0003e2000c101504 */
[----:B--2---:R-:W-:Y:S02]  /*6ca0*/  IADD3 R17, R21, c[0x0][0x198], RZ ;  /* 0x0000660015117a10 */ /* 0x004fe40007ffe0ff */
[----:B------:R-:W-:-:S02]  /*6cb0*/  ISETP.LT.AND P2, PT, R5, c[0x0][0x17c], !P0 ;  /* 0x00005f0005007a0c */ /* 0x000fc40004741270 */
[----:B------:R-:W-:Y:S02]  /*6cc0*/  LEA.HI.X.SX32 R5, R21, R2, 0x1, P6 ;  /* 0x0000000215057211 */ /* 0x000fe400030f0eff */
[C---:B------:R-:W-:Y:S02]  /*6cd0*/  LEA R16, P6, R17.reuse, R0, 0x1 ;  /* 0x0000000011107211 */ /* 0x040fe400078c08ff */
[----:B------:R-:W-:Y:S02]  /*6ce0*/  PRMT R20, R30, 0x7632, R20 ;  /* 0x000076321e147816 */ /* 0x000fe40000000014 */
[----:B------:R-:W-:Y:S02]  /*6cf0*/  IADD3 R21, R17, c[0x0][0x198], RZ ;  /* 0x0000660011157a10 */ /* 0x000fe40007ffe0ff */
[----:B------:R-:W-:Y:S02]  /*6d00*/  IADD3 R10, R3, 0x2c, RZ ;  /* 0x0000002c030a7810 */ /* 0x000fe40007ffe0ff */
[----:B------:R-:W-:-:S02]  /*6d10*/  LEA.HI.X.SX32 R17, R17, R2, 0x1, P6 ;  /* 0x0000000211117211 */ /* 0x000fc400030f0eff */
[----:B0-----:R-:W-:Y:S01]  /*6d20*/  IADD3 R9, R3, 0x2f, RZ ;  /* 0x0000002f03097810 */ /* 0x001fe20007ffe0ff */
[----:B------:R0:W-:Y:S01]  /*6d30*/  @P1 STG.E.U16 [R4.64], R20 ;  /* 0x0000001404001986 */ /* 0x0001e2000c101504 */
[C---:B------:R-:W-:Y:S02]  /*6d40*/  LEA R8, P6, R21.reuse, R0, 0x1 ;  /* 0x0000000015087211 */ /* 0x040fe400078c08ff */
[----:B------:R-:W-:Y:S01]  /*6d50*/  ISETP.LT.AND P3, PT, R10, c[0x0][0x17c], !P0 ;  /* 0x00005f000a007a0c */ /* 0x000fe20004761270 */
[----:B------:R2:W-:Y:S01]  /*6d60*/  @P5 STG.E.U16 [R16.64], R26 ;  /* 0x0000001a10005986 */ /* 0x0005e2000c101504 */
[----:B-1----:R-:W-:Y:S02]  /*6d70*/  IADD3 R13, R21, c[0x0][0x198], RZ ;  /* 0x00006600150d7a10 */ /* 0x002fe40007ffe0ff */
[----:B------:R-:W-:Y:S02]  /*6d80*/  ISETP.LT.AND P5, PT, R9, c[0x0][0x17c], !P0 ;  /* 0x00005f0009007a0c */ /* 0x000fe400047a1270 */
[----:B------:R-:W-:-:S02]  /*6d90*/  LEA.HI.X.SX32 R9, R21, R2, 0x1, P6 ;  /* 0x0000000215097211 */ /* 0x000fc400030f0eff */
[C---:B------:R-:W-:Y:S02]  /*6da0*/  LEA R12, P6, R13.reuse, R0, 0x1 ;  /* 0x000000000d0c7211 */ /* 0x040fe400078c08ff */
[----:B------:R-:W-:Y:S02]  /*6db0*/  PRMT R18, R26, 0x7632, R18 ;  /* 0x000076321a127816 */ /* 0x000fe40000000012 */
[----:B------:R-:W-:Y:S02]  /*6dc0*/  IADD3 R21, R13, c[0x0][0x198], RZ ;  /* 0x000066000d157a10 */ /* 0x000fe40007ffe0ff */
[----:B------:R-:W-:Y:S02]  /*6dd0*/  IADD3 R10, R3, 0x2e, RZ ;  /* 0x0000002e030a7810 */ /* 0x000fe40007ffe0ff */
[----:B------:R-:W-:Y:S02]  /*6de0*/  LEA.HI.X.SX32 R13, R13, R2, 0x1, P6 ;  /* 0x000000020d0d7211 */ /* 0x000fe400030f0eff */
[----:B0-----:R-:W-:Y:S01]  /*6df0*/  IADD3 R5, R3, 0x31, RZ ;  /* 0x0000003103057810 */ /* 0x001fe20007ffe0ff */
[----:B------:R0:W-:Y:S01]  /*6e00*/  @P4 STG.E.U16 [R8.64], R18 ;  /* 0x0000001208004986 */ /* 0x0001e2000c101504 */
[----:B------:R-:W-:-:S02]  /*6e10*/  LEA R4, P6, R21, R0, 0x1 ;  /* 0x0000000015047211 */ /* 0x000fc400078c08ff */
[----:B------:R-:W-:Y:S01]  /*6e20*/  ISETP.LT.AND P1, PT, R10, c[0x0][0x17c], !P0 ;  /* 0x00005f000a007a0c */ /* 0x000fe20004721270 */
[----:B------:R1:W-:Y:S01]  /*6e30*/  @P3 STG.E.U16 [R12.64], R14 ;  /* 0x0000000e0c003986 */ /* 0x0003e2000c101504 */
[----:B--2---:R-:W-:Y:S02]  /*6e40*/  IADD3 R17, R21, c[0x0][0x198], RZ ;  /* 0x0000660015117a10 */ /* 0x004fe40007ffe0ff */
[----:B------:R-:W-:Y:S02]  /*6e50*/  ISETP.LT.AND P3, PT, R5, c[0x0][0x17c], !P0 ;  /* 0x00005f0005007a0c */ /* 0x000fe40004761270 */
[----:B------:R-:W-:Y:S02]  /*6e60*/  LEA.HI.X.SX32 R5, R21, R2, 0x1, P6 ;  /* 0x0000000215057211 */ /* 0x000fe400030f0eff */
[----:B------:R-:W-:Y:S02]  /*6e70*/  LEA R16, P6, R17, R0, 0x1 ;  /* 0x0000000011107211 */ /* 0x000fe400078c08ff */
[----:B------:R-:W-:-:S02]  /*6e80*/  PRMT R20, R14, 0x7632, R20 ;  /* 0x000076320e147816 */ /* 0x000fc40000000014 */
[----:B------:R-:W-:Y:S02]  /*6e90*/  IADD3 R21, R17, c[0x0][0x198], RZ ;  /* 0x0000660011157a10 */ /* 0x000fe40007ffe0ff */
        /* <DEDUP_REMOVED lines=12> */
[C---:B------:R-:W-:Y:S02]  /*6f60*/  IADD3 R21, R13.reuse, c[0x0][0x198], RZ ;  /* 0x000066000d157a10 */ /* 0x040fe40007ffe0ff */
[----:B------:R-:W-:-:S02]  /*6f70*/  LEA.HI.X.SX32 R13, R13, R2, 0x1, P6 ;  /* 0x000000020d0d7211 */ /* 0x000fc400030f0eff */
[----:B0-----:R-:W-:Y:S01]  /*6f80*/  IADD3 R5, R3, 0x35, RZ ;  /* 0x0000003503057810 */ /* 0x001fe20007ffe0ff */
[----:B------:R0:W-:Y:S01]  /*6f90*/  @P5 STG.E.U16 [R8.64], R14 ;  /* 0x0000000e08005986 */ /* 0x0001e2000c101504 */
[C---:B------:R-:W-:Y:S02]  /*6fa0*/  LEA R4, P6, R21.reuse, R0, 0x1 ;  /* 0x0000000015047211 */ /* 0x040fe400078c08ff */
[----:B--2---:R-:W-:Y:S01]  /*6fb0*/  IADD3 R17, R21, c[0x0][0x198], RZ ;  /* 0x0000660015117a10 */ /* 0x004fe20007ffe0ff */
[----:B------:R1:W-:Y:S01]  /*6fc0*/  @P4 STG.E.U16 [R12.64], R11 ;  /* 0x0000000b0c004986 */ /* 0x0003e2000c101504 */
[----:B------:R-:W-:Y:S02]  /*6fd0*/  IADD3 R10, R3, 0x32, RZ ;  /* 0x00000032030a7810 */ /* 0x000fe40007ffe0ff */
[----:B------:R-:W-:Y:S02]  /*6fe0*/  ISETP.LT.AND P4, PT, R5, c[0x0][0x17c], !P0 ;  /* 0x00005f0005007a0c */ /* 0x000fe40004781270 */
[----:B------:R-:W-:-:S02]  /*6ff0*/  LEA.HI.X.SX32 R5, R21, R2, 0x1, P6 ;  /* 0x0000000215057211 */ /* 0x000fc400030f0eff */
[C---:B------:R-:W-:Y:S02]  /*7000*/  LEA R16, P6, R17.reuse, R0, 0x1 ;  /* 0x0000000011107211 */ /* 0x040fe400078c08ff */
[----:B------:R-:W-:Y:S02]  /*7010*/  ISETP.LT.AND P2, PT, R10, c[0x0][0x17c], !P0 ;  /* 0x00005f000a007a0c */ /* 0x000fe40004741270 */
[----:B0-----:R-:W-:Y:S02]  /*7020*/  IADD3 R9, R17, c[0x0][0x198], RZ ;  /* 0x0000660011097a10 */ /* 0x001fe40007ffe0ff */
[----:B------:R-:W-:Y:S02]  /*7030*/  IADD3 R10, R3, 0x34, RZ ;  /* 0x00000034030a7810 */ /* 0x000fe40007ffe0ff */
[----:B------:R-:W-:Y:S02]  /*7040*/  LEA.HI.X.SX32 R17, R17, R2, 0x1, P6 ;  /* 0x0000000211117211 */ /* 0x000fe400030f0eff */
[----:B-1----:R-:W-:-:S02]  /*7050*/  PRMT R13, R11, 0x7632, R13 ;  /* 0x000076320b0d7816 */ /* 0x002fc4000000000d */
[C---:B------:R-:W-:Y:S02]  /*7060*/  LEA R8, P6, R9.reuse, R0, 0x1 ;  /* 0x0000000009087211 */ /* 0x040fe400078c08ff */
[----:B------:R-:W-:Y:S02]  /*7070*/  ISETP.LT.AND P5, PT, R10, c[0x0][0x17c], !P0 ;  /* 0x00005f000a007a0c */ /* 0x000fe400047a1270 */
[C---:B------:R-:W-:Y:S02]  /*7080*/  IADD3 R11, R9.reuse, c[0x0][0x198], RZ ;  /* 0x00006600090b7a10 */ /* 0x040fe40007ffe0ff */
[----:B------:R-:W-:Y:S02]  /*7090*/  LEA.HI.X.SX32 R9, R9, R2, 0x1, P6 ;  /* 0x0000000209097211 */ /* 0x000fe400030f0eff */
[----:B------:R-:W-:Y:S01]  /*70a0*/  LEA R10, P6, R11, R0, 0x1 ;  /* 0x000000000b0a7211 */ /* 0x000fe200078c08ff */
[----:B------:R0:W-:Y:S01]  /*70b0*/  @P3 STG.E.U16 [R4.64], R13 ;  /* 0x0000000d04003986 */ /* 0x0001e2000c101504 */
[----:B------:R-:W-:-:S02]  /*70c0*/  PRMT R14, R23, 0x7632, R14 ;  /* 0x00007632170e7816 */ /* 0x000fc4000000000e */
[----:B------:R-:W-:Y:S01]  /*70d0*/  IADD3 R6, R3, 0x36, RZ ;  /* 0x0000003603067810 */ /* 0x000fe20007ffe0ff */
[----:B------:R1:W-:Y:S03]  /*70e0*/  @P2 STG.E.U16 [R16.64], R23 ;  /* 0x0000001710002986 */ /* 0x0003e6000c101504 */
[----:B------:R-:W-:Y:S02]  /*70f0*/  ISETP.LT.AND P3, PT, R6, c[0x0][0x17c], !P0 ;  /* 0x00005f0006007a0c */ /* 0x000fe40004761270 */
[C---:B0-----:R-:W-:Y:S02]  /*7100*/  IADD3 R13, R11.reuse, c[0x0][0x198], RZ ;  /* 0x000066000b0d7a10 */ /* 0x041fe40007ffe0ff */
[----:B------:R-:W-:Y:S02]  /*7110*/  LEA.HI.X.SX32 R11, R11, R2, 0x1, P6 ;  /* 0x000000020b0b7211 */ /* 0x000fe400030f0eff */
[----:B------:R-:W-:Y:S01]  /*7120*/  IADD3 R5, R3, 0x39, RZ ;  /* 0x0000003903057810 */ /* 0x000fe20007ffe0ff */
[----:B------:R0:W-:Y:S01]  /*7130*/  @P1 STG.E.U16 [R8.64], R14 ;  /* 0x0000000e08001986 */ /* 0x0001e2000c101504 */
[----:B------:R-:W-:-:S02]  /*7140*/  LEA R4, P6, R13, R0, 0x1 ;  /* 0x000000000d047211 */ /* 0x000fc400078c08ff */
[----:B-1----:R-:W-:Y:S01]  /*7150*/  IADD3 R17, R13, c[0x0][0x198], RZ ;  /* 0x000066000d117a10 */ /* 0x002fe20007ffe0ff */
[----:B------:R1:W-:Y:S01]  /*7160*/  @P5 STG.E.U16 [R10.64], R19 ;  /* 0x000000130a005986 */ /* 0x0003e2000c101504 */
[----:B------:R-:W-:Y:S02]  /*7170*/  IADD3 R6, R3, 0x37, RZ ;  /* 0x0000003703067810 */ /* 0x000fe40007ffe0ff */
[----:B------:R-:W-:Y:S02]  /*7180*/  ISETP.LT.AND P5, PT, R5, c[0x0][0x17c], !P0 ;  /* 0x00005f0005007a0c */ /* 0x000fe400047a1270 */
[----:B------:R-:W-:Y:S02]  /*7190*/  LEA.HI.X.SX32 R5, R13, R2, 0x1, P6 ;  /* 0x000000020d057211 */ /* 0x000fe400030f0eff */
[----:B------:R-:W-:Y:S02]  /*71a0*/  LEA R12, P6, R17, R0, 0x1 ;  /* 0x00000000110c7211 */ /* 0x000fe400078c08ff */
[----:B------:R-:W-:-:S02]  /*71b0*/  ISETP.LT.AND P2, PT, R6, c[0x0][0x17c], !P0 ;  /* 0x00005f0006007a0c */ /* 0x000fc40004741270 */
[----:B0-----:R-:W-:Y:S02]  /*71c0*/  IADD3 R9, R17, c[0x0][0x198], RZ ;  /* 0x0000660011097a10 */ /* 0x001fe40007ffe0ff */
[----:B------:R-:W-:Y:S02]  /*71d0*/  IADD3 R6, R3, 0x38, RZ ;  /* 0x0000003803067810 */ /* 0x000fe40007ffe0ff */
[----:B------:R-:W-:Y:S02]  /*71e0*/  LEA.HI.X.SX32 R13, R17, R2, 0x1, P6 ;  /* 0x00000002110d7211 */ /* 0x000fe400030f0eff */
[C---:B------:R-:W-:Y:S02]  /*71f0*/  LEA R8, P6, R9.reuse, R0, 0x1 ;  /* 0x0000000009087211 */ /* 0x040fe400078c08ff */
[----:B------:R-:W-:Y:S02]  /*7200*/  ISETP.LT.AND P1, PT, R6, c[0x0][0x17c], !P0 ;  /* 0x00005f0006007a0c */ /* 0x000fe40004721270 */
[----:B-1----:R-:W-:-:S02]  /*7210*/  IADD3 R11, R9, c[0x0][0x198], RZ ;  /* 0x00006600090b7a10 */ /* 0x002fc40007ffe0ff */
[----:B------:R-:W-:Y:S02]  /*7220*/  LEA.HI.X.SX32 R9, R9, R2, 0x1, P6 ;  /* 0x0000000209097211 */ /* 0x000fe400030f0eff */
[----:B------:R-:W-:Y:S02]  /*7230*/  PRMT R16, R19, 0x7632, R16 ;  /* 0x0000763213107816 */ /* 0x000fe40000000010 */
[----:B------:R-:W-:Y:S02]  /*7240*/  LEA R10, P6, R11, R0, 0x1 ;  /* 0x000000000b0a7211 */ /* 0x000fe400078c08ff */
[----:B------:R-:W-:Y:S02]  /*7250*/  PRMT R14, R35, 0x7632, R14 ;  /* 0x00007632230e7816 */ /* 0x000fe4000000000e */
[C---:B------:R-:W-:Y:S01]  /*7260*/  IADD3 R17, R11.reuse, c[0x0][0x198], RZ ;  /* 0x000066000b117a10 */ /* 0x040fe20007ffe0ff */
[----:B------:R0:W-:Y:S01]  /*7270*/  @P4 STG.E.U16 [R4.64], R16 ;  /* 0x0000001004004986 */ /* 0x0001e2000c101504 */
[----:B------:R-:W-:-:S02]  /*7280*/  LEA.HI.X.SX32 R11, R11, R2, 0x1, P6 ;  /* 0x000000020b0b7211 */ /* 0x000fc400030f0eff */
[C---:B------:R-:W-:Y:S01]  /*7290*/  IADD3 R6, R3.reuse, 0x3a, RZ ;  /* 0x0000003a03067810 */ /* 0x040fe20007ffe0ff */
[----:B------:R1:W-:Y:S04]  /*72a0*/  @P3 STG.E.U16 [R12.64], R35 ;  /* 0x000000230c003986 */ /* 0x0003e8000c101504 */
[----:B------:R2:W-:Y:S01]  /*72b0*/  @P2 STG.E.U16 [R8.64], R14 ;  /* 0x0000000e08002986 */ /* 0x0005e2000c101504 */
[----:B0-----:R-:W-:Y:S02]  /*72c0*/  IADD3 R5, R3, 0x3d, RZ ;  /* 0x0000003d03057810 */ /* 0x001fe40007ffe0ff */
[C---:B------:R-:W-:Y:S01]  /*72d0*/  LEA R4, P6, R17.reuse, R0, 0x1 ;  /* 0x0000000011047211 */ /* 0x040fe200078c08ff */
[----:B------:R0:W-:Y:S01]  /*72e0*/  @P1 STG.E.U16 [R10.64], R31 ;  /* 0x0000001f0a001986 */ /* 0x0001e2000c101504 */
[----:B-1----:R-:W-:-:S02]  /*72f0*/  IADD3 R13, R17, c[0x0][0x198], RZ ;  /* 0x00006600110d7a10 */ /* 0x002fc40007ffe0ff */
[----:B------:R-:W-:Y:S02]  /*7300*/  ISETP.LT.AND P1, PT, R5, c[0x0][0x17c], !P0 ;  /* 0x00005f0005007a0c */ /* 0x000fe40004721270 */
[----:B------:R-:W-:Y:S02]  /*7310*/  LEA.HI.X.SX32 R5, R17, R2, 0x1, P6 ;  /* 0x0000000211057211 */ /* 0x000fe400030f0eff */
[----:B------:R-:W-:Y:S02]  /*7320*/  ISETP.LT.AND P4, PT, R6, c[0x0][0x17c], !P0 ;  /* 0x00005f0006007a0c */ /* 0x000fe40004781270 */
[----:B------:R-:W-:Y:S02]  /*7330*/  LEA R12, P6, R13, R0, 0x1 ;  /* 0x000000000d0c7211 */ /* 0x000fe400078c08ff */
[----:B------:R-:W-:Y:S02]  /*7340*/  IADD3 R6, R3, 0x3b, RZ ;  /* 0x0000003b03067810 */ /* 0x000fe40007ffe0ff */
[----:B--2---:R-:W-:-:S02]  /*7350*/  IADD3 R9, R13, c[0x0][0x198], RZ ;  /* 0x000066000d097a10 */ /* 0x004fc40007ffe0ff */
[----:B0-----:R-:W-:Y:S02]  /*7360*/  PRMT R11, R31, 0x7632, R11 ;  /* 0x000076321f0b7816 */ /* 0x001fe4000000000b */
[----:B------:R-:W-:Y:S02]  /*7370*/  LEA.HI.X.SX32 R13, R13, R2, 0x1, P6 ;  /* 0x000000020d0d7211 */ /* 0x000fe400030f0eff */
[----:B------:R-:W-:Y:S02]  /*7380*/  ISETP.LT.AND P3, PT, R6, c[0x0][0x17c], !P0 ;  /* 0x00005f0006007a0c */ /* 0x000fe40004761270 */
[----:B------:R-:W-:Y:S02]  /*7390*/  LEA R16, P6, R9, R0, 0x1 ;  /* 0x0000000009107211 */ /* 0x000fe400078c08ff */
[----:B------:R-:W-:Y:S01]  /*73a0*/  IADD3 R6, R3, 0x3c, RZ ;  /* 0x0000003c03067810 */ /* 0x000fe20007ffe0ff */
[----:B------:R0:W-:Y:S01]  /*73b0*/  @P5 STG.E.U16 [R4.64], R11 ;  /* 0x0000000b04005986 */ /* 0x0001e2000c101504 */
[----:B------:R-:W-:-:S02]  /*73c0*/  IADD3 R19, R9, c[0x0][0x198], RZ ;  /* 0x0000660009137a10 */ /* 0x000fc40007ffe0ff */
[----:B------:R-:W-:Y:S02]  /*73d0*/  LEA.HI.X.SX32 R17, R9, R2, 0x1, P6 ;  /* 0x0000000209117211 */ /* 0x000fe400030f0eff */
[----:B------:R-:W-:Y:S01]  /*73e0*/  ISETP.LT.AND P2, PT, R6, c[0x0][0x17c], !P0 ;  /* 0x00005f0006007a0c */ /* 0x000fe20004741270 */
[----:B------:R-:W1:Y:S01]  /*73f0*/  LDS.128 R8, [R36] ;  /* 0x0000000024087984 */ /* 0x000e620000000c00 */
[----:B------:R-:W-:Y:S02]  /*7400*/  LEA R20, P6, R19, R0, 0x1 ;  /* 0x0000000013147211 */ /* 0x000fe400078c08ff */
[----:B------:R-:W-:Y:S02]  /*7410*/  PRMT R14, R27, 0x7632, R14 ;  /* 0x000076321b0e7816 */ /* 0x000fe4000000000e */
[C---:B------:R-:W-:Y:S02]  /*7420*/  LEA.HI.X.SX32 R21, R19.reuse, R2, 0x1, P6 ;  /* 0x0000000213157211 */ /* 0x040fe400030f0eff */
[----:B------:R-:W-:Y:S01]  /*7430*/  IADD3 R19, R19, c[0x0][0x198], RZ ;  /* 0x0000660013137a10 */ /* 0x000fe20007ffe0ff */
[----:B------:R2:W-:Y:S01]  /*7440*/  @P4 STG.E.U16 [R12.64], R27 ;  /* 0x0000001b0c004986 */ /* 0x0005e2000c101504 */
[----:B0-----:R-:W-:-:S02]  /*7450*/  IADD3 R5, R3, 0x41, RZ ;  /* 0x0000004103057810 */ /* 0x001fc40007ffe0ff */
[----:B------:R-:W-:Y:S01]  /*7460*/  IADD3 R6, R3, 0x3e, RZ ;  /* 0x0000003e03067810 */ /* 0x000fe20007ffe0ff */
[----:B------:R-:W-:Y:S01]  /*7470*/  @P3 STG.E.U16 [R16.64], R14 ;  /* 0x0000000e10003986 */ /* 0x000fe2000c101504 */
[----:B------:R-:W-:-:S03]  /*7480*/  LEA R4, P6, R19, R0, 0x1 ;  /* 0x0000000013047211 */ /* 0x000fc600078c08ff */
[----:B------:R0:W-:Y:S01]  /*7490*/  @P2 STG.E.U16 [R20.64], R15 ;  /* 0x0000000f14002986 */ /* 0x0001e2000c101504 */
[----:B------:R-:W-:Y:S02]  /*74a0*/  ISETP.LT.AND P2, PT, R5, c[0x0][0x17c], !P0 ;  /* 0x00005f0005007a0c */ /* 0x000fe40004741270 */
[----:B------:R-:W-:Y:S02]  /*74b0*/  ISETP.LT.AND P5, PT, R6, c[0x0][0x17c], !P0 ;  /* 0x00005f0006007a0c */ /* 0x000fe400047a1270 */
[C---:B--2---:R-:W-:Y:S02]  /*74c0*/  IADD3 R13, R19.reuse, c[0x0][0x198], RZ ;  /* 0x00006600130d7a10 */ /* 0x044fe40007ffe0ff */
[----:B------:R-:W-:Y:S02]  /*74d0*/  LEA.HI.X.SX32 R5, R19, R2, 0x1, P6 ;  /* 0x0000000213057211 */ /* 0x000fe400030f0eff */
[----:B------:R-:W-:Y:S01]  /*74e0*/  IADD3 R6, R3, 0x3f, RZ ;  /* 0x0000003f03067810 */ /* 0x000fe20007ffe0ff */
[----:B------:R-:W2:Y:S01]  /*74f0*/  LDS.128 R16, [R39] ;  /* 0x0000000027107984 */ /* 0x000ea20000000c00 */
[----:B------:R-:W-:-:S02]  /*7500*/  LEA R22, P6, R13, R0, 0x1 ;  /* 0x000000000d167211 */ /* 0x000fc400078c08ff */
[----:B------:R-:W-:Y:S02]  /*7510*/  ISETP.LT.AND P4, PT, R6, c[0x0][0x17c], !P0 ;  /* 0x00005f0006007a0c */ /* 0x000fe40004781270 */
[----:B------:R-:W-:Y:S02]  /*7520*/  IADD3 R25, R13, c[0x0][0x198], RZ ;  /* 0x000066000d197a10 */ /* 0x000fe40007ffe0ff */
[----:B------:R-:W-:Y:S02]  /*7530*/  IADD3 R6, R3, 0x40, RZ ;  /* 0x0000004003067810 */ /* 0x000fe40007ffe0ff */
[----:B------:R-:W-:Y:S02]  /*7540*/  PRMT R12, R15, 0x7632, R12 ;  /* 0x000076320f0c7816 */ /* 0x000fe4000000000c */
[----:B------:R-:W-:Y:S02]  /*7550*/  LEA.HI.X.SX32 R23, R13, R2, 0x1, P6 ;  /* 0x000000020d177211 */ /* 0x000fe400030f0eff */
[----:B0-----:R-:W-:Y:S01]  /*7560*/  LEA R20, P6, R25, R0, 0x1 ;  /* 0x0000000019147211 */ /* 0x001fe200078c08ff */
[----:B------:R0:W-:Y:S01]  /*7570*/  @P1 STG.E.U16 [R4.64], R12 ;  /* 0x0000000c04001986 */ /* 0x0001e2000c101504 */
[----:B------:R-:W-:-:S02]  /*7580*/  ISETP.LT.AND P3, PT, R6, c[0x0][0x17c], !P0 ;  /* 0x00005f0006007a0c */ /* 0x000fc40004761270 */
[----:B------:R-:W-:Y:S01]  /*7590*/  IADD3 R27, R25, c[0x0][0x198], RZ ;  /* 0x00006600191b7a10 */ /* 0x000fe20007ffe0ff */
[----:B------:R-:W3:Y:S01]  /*75a0*/  LDS.128 R12, [R38] ;  /* 0x00000000260c7984 */ /* 0x000ee20000000c00 */
[----:B------:R-:W-:Y:S02]  /*75b0*/  IADD3 R6, R3, 0x42, RZ ;  /* 0x0000004203067810 */ /* 0x000fe40007ffe0ff */
[----:B------:R-:W-:Y:S02]  /*75c0*/  LEA.HI.X.SX32 R21, R25, R2, 0x1, P6 ;  /* 0x0000000219157211 */ /* 0x000fe400030f0eff */
[----:B------:R-:W-:Y:S02]  /*75d0*/  LEA R24, P6, R27, R0, 0x1 ;  /* 0x000000001b187211 */ /* 0x000fe400078c08ff */
[----:B------:R-:W-:Y:S02]  /*75e0*/  ISETP.LT.AND P1, PT, R6, c[0x0][0x17c], !P0 ;  /* 0x00005f0006007a0c */ /* 0x000fe40004721270 */
[----:B------:R-:W-:Y:S01]  /*75f0*/  IADD3 R6, R3, 0x43, RZ ;  /* 0x0000004303067810 */ /* 0x000fe20007ffe0ff */
[----:B------:R4:W-:Y:S01]  /*7600*/  @P5 STG.E.U16 [R22.64], R7 ;  /* 0x0000000716005986 */ /* 0x0009e2000c101504 */
[----:B------:R-:W-:-:S02]  /*7610*/  LEA.HI.X.SX32 R25, R27, R2, 0x1, P6 ;  /* 0x000000021b197211 */ /* 0x000fc400030f0eff */
[----:B0-----:R-:W-:Y:S02]  /*7620*/  PRMT R5, R7, 0x7632, R5 ;  /* 0x0000763207057816 */ /* 0x001fe40000000005 */
[----:B------:R-:W-:Y:S02]  /*7630*/  IADD3 R27, R27, c[0x0][0x198], RZ ;  /* 0x000066001b1b7a10 */ /* 0x000fe40007ffe0ff */
[----:B------:R-:W-:Y:S02]  /*7640*/  ISETP.LT.AND P5, PT, R6, c[0x0][0x17c], !P0 ;  /* 0x00005f0006007a0c */ /* 0x000fe400047a1270 */
[C---:B------:R-:W-:Y:S02]  /*7650*/  IADD3 R6, R3.reuse, 0x44, RZ ;  /* 0x0000004403067810 */ /* 0x040fe40007ffe0ff */
[----:B------:R-:W-:Y:S01]  /*7660*/  IADD3 R4, R3, 0x45, RZ ;  /* 0x0000004503047810 */ /* 0x000fe20007ffe0ff */
[----:B------:R0:W-:Y:S01]  /*7670*/  @P4 STG.E.U16 [R20.64], R5 ;  /* 0x0000000514004986 */ /* 0x0001e2000c101504 */
[----:B----4-:R-:W-:-:S02]  /*7680*/  LEA R22, P6, R27, R0, 0x1 ;  /* 0x000000001b167211 */ /* 0x010fc400078c08ff */
[C---:B------:R-:W-:Y:S01]  /*7690*/  IADD3 R29, R27.reuse, c[0x0][0x198], RZ ;  /* 0x000066001b1d7a10 */ /* 0x040fe20007ffe0ff */
[----:B-1----:R1:W-:Y:S01]  /*76a0*/  @P3 STG.E.U16 [R24.64], R8 ;  /* 0x0000000818003986 */ /* 0x0023e2000c101504 */
[----:B------:R-:W-:Y:S02]  /*76b0*/  ISETP.LT.AND P4, PT, R6, c[0x0][0x17c], !P0 ;  /* 0x00005f0006007a0c */ /* 0x000fe40004781270 */
[----:B------:R-:W-:Y:S02]  /*76c0*/  ISETP.LT.AND P3, PT, R4, c[0x0][0x17c], !P0 ;  /* 0x00005f0004007a0c */ /* 0x000fe40004761270 */
[----:B------:R-:W-:Y:S01]  /*76d0*/  LEA.HI.X.SX32 R23, R27, R2, 0x1, P6 ;  /* 0x000000021b177211 */ /* 0x000fe200030f0eff */
[----:B------:R-:W4:Y:S01]  /*76e0*/  LDS.128 R4, [R37] ;  /* 0x0000000025047984 */ /* 0x000f220000000c00 */
[C---:B------:R-:W-:Y:S02]  /*76f0*/  LEA R26, P6, R29.reuse, R0, 0x1 ;  /* 0x000000001d1a7211 */ /* 0x040fe400078c08ff */
[----:B0-----:R-:W-:-:S02]  /*7700*/  IADD3 R21, R29, c[0x0][0x198], RZ ;  /* 0x000066001d157a10 */ /* 0x001fc40007ffe0ff */
[----:B------:R-:W-:Y:S02]  /*7710*/  LEA.HI.X.SX32 R27, R29, R2, 0x1, P6 ;  /* 0x000000021d1b7211 */ /* 0x000fe400030f0eff */
[----:B-1----:R-:W-:Y:S02]  /*7720*/  PRMT R25, R8, 0x7632, R25 ;  /* 0x0000763208197816 */ /* 0x002fe40000000019 */
[----:B------:R-:W-:Y:S02]  /*7730*/  LEA R24, P6, R21, R0, 0x1 ;  /* 0x0000000015187211 */ /* 0x000fe400078c08ff */
[----:B------:R-:W-:Y:S01]  /*7740*/  IADD3 R28, R3, 0x46, RZ ;  /* 0x00000046031c7810 */ /* 0x000fe20007ffe0ff */
[----:B------:R0:W-:Y:S01]  /*7750*/  @P2 STG.E.U16 [R22.64], R25 ;  /* 0x0000001916002986 */ /* 0x0001e2000c101504 */
[C---:B------:R-:W-:Y:S02]  /*7760*/  IADD3 R31, R21.reuse, c[0x0][0x198], RZ ;  /* 0x00006600151f7a10 */ /* 0x040fe40007ffe0ff */
[----:B------:R-:W-:Y:S01]  /*7770*/  ISETP.LT.AND P2, PT, R28, c[0x0][0x17c], !P0 ;  /* 0x00005f001c007a0c */ /* 0x000fe20004741270 */
[----:B--2---:R1:W-:Y:S01]  /*7780*/  @P1 STG.E.U16 [R26.64], R16 ;  /* 0x000000101a001986 */ /* 0x0043e2000c101504 */
[----:B0-----:R-:W-:-:S03]  /*7790*/  LEA.HI.X.SX32 R25, R21, R2, 0x1, P6 ;  /* 0x0000000215197211 */ /* 0x001fc600030f0eff */
[----:B------:R-:W0:Y:S01]  /*77a0*/  LDS.128 R20, [R36+0x800] ;  /* 0x0008000024147984 */ /* 0x000e220000000c00 */
[C---:B------:R-:W-:Y:S02]  /*77b0*/  LEA R28, P6, R31.reuse, R0, 0x1 ;  /* 0x000000001f1c7211 */ /* 0x040fe400078c08ff */
[----:B-1----:R-:W-:Y:S02]  /*77c0*/  PRMT R27, R16, 0x7632, R27 ;  /* 0x00007632101b7816 */ /* 0x002fe4000000001b */
[C---:B------:R-:W-:Y:S02]  /*77d0*/  LEA.HI.X.SX32 R29, R31.reuse, R2, 0x1, P6 ;  /* 0x000000021f1d7211 */ /* 0x040fe400030f0eff */
[----:B------:R-:W-:Y:S01]  /*77e0*/  IADD3 R31, R31, c[0x0][0x198], RZ ;  /* 0x000066001f1f7a10 */ /* 0x000fe20007ffe0ff */
[----:B------:R-:W-:Y:S01]  /*77f0*/  @P5 STG.E.U16 [R24.64], R27 ;  /* 0x0000001b18005986 */ /* 0x000fe2000c101504 */
[----:B------:R-:W-:Y:S02]  /*7800*/  IADD3 R8, R3, 0x47, RZ ;  /* 0x0000004703087810 */ /* 0x000fe40007ffe0ff */
[C---:B------:R-:W-:Y:S01]  /*7810*/  LEA R30, P6, R31.reuse, R0, 0x1 ;  /* 0x000000001f1e7211 */ /* 0x040fe200078c08ff */
[----:B------:R-:W1:Y:S01]  /*7820*/  LDS.128 R24, [R39+0x800] ;  /* 0x0008000027187984 */ /* 0x000e620000000c00 */
[----:B------:R-:W-:-:S02]  /*7830*/  IADD3 R33, R31, c[0x0][0x198], RZ ;  /* 0x000066001f217a10 */ /* 0x000fc40007ffe0ff */
[----:B------:R-:W-:Y:S02]  /*7840*/  ISETP.LT.AND P1, PT, R8, c[0x0][0x17c], !P0 ;  /* 0x00005f0008007a0c */ /* 0x000fe40004721270 */
[----:B---3--:R-:W-:Y:S02]  /*7850*/  PRMT R16, R12, 0x7632, R16 ;  /* 0x000076320c107816 */ /* 0x008fe40000000010 */
[----:B------:R-:W-:Y:S02]  /*7860*/  LEA.HI.X.SX32 R31, R31, R2, 0x1, P6 ;  /* 0x000000021f1f7211 */ /* 0x000fe400030f0eff */
[----:B------:R-:W-:Y:S02]  /*7870*/  IADD3 R8, R3, 0x48, RZ ;  /* 0x0000004803087810 */ /* 0x000fe40007ffe0ff */
[C---:B------:R-:W-:Y:S01]  /*7880*/  LEA R32, P6, R33.reuse, R0, 0x1 ;  /* 0x0000000021207211 */ /* 0x040fe200078c08ff */
[----:B------:R2:W-:Y:S01]  /*7890*/  @P4 STG.E.U16 [R28.64], R12 ;  /* 0x0000000c1c004986 */ /* 0x0005e2000c101504 */
[----:B------:R-:W-:-:S02]  /*78a0*/  IADD3 R35, R33, c[0x0][0x198], RZ ;  /* 0x0000660021237a10 */ /* 0x000fc40007ffe0ff */
[----:B------:R-:W-:Y:S01]  /*78b0*/  ISETP.LT.AND P5, PT, R8, c[0x0][0x17c], !P0 ;  /* 0x00005f0008007a0c */ /* 0x000fe200047a1270 */
[----:B------:R-:W-:Y:S01]  /*78c0*/  @P3 STG.E.U16 [R30.64], R16 ;  /* 0x000000101e003986 */ /* 0x000fe2000c101504 */
[----:B------:R-:W-:Y:S02]  /*78d0*/  IADD3 R8, R3, 0x49, RZ ;  /* 0x0000004903087810 */ /* 0x000fe40007ffe0ff */
[----:B------:R-:W-:Y:S01]  /*78e0*/  LEA.HI.X.SX32 R33, R33, R2, 0x1, P6 ;  /* 0x0000000221217211 */ /* 0x000fe200030f0eff */
[----:B------:R-:W3:Y:S01]  /*78f0*/  LDS.128 R28, [R38+0x800] ;  /* 0x00080000261c7984 */ /* 0x000ee20000000c00 */
[C---:B------:R-:W-:Y:S02]  /*7900*/  LEA R40, P6, R35.reuse, R0, 0x1 ;  /* 0x0000000023287211 */ /* 0x040fe400078c08ff */
[----:B------:R-:W-:Y:S02]  /*7910*/  IADD3 R45, R35, c[0x0][0x198], RZ ;  /* 0x00006600232d7a10 */ /* 0x000fe40007ffe0ff */
[----:B------:R-:W-:-:S02]  /*7920*/  ISETP.LT.AND P4, PT, R8, c[0x0][0x17c], !P0 ;  /* 0x00005f0008007a0c */ /* 0x000fc40004781270 */
[----:B------:R-:W-:Y:S02]  /*7930*/  IADD3 R8, R3, 0x4a, RZ ;  /* 0x0000004a03087810 */ /* 0x000fe40007ffe0ff */
[----:B------:R-:W-:Y:S02]  /*7940*/  LEA.HI.X.SX32 R41, R35, R2, 0x1, P6 ;  /* 0x0000000223297211 */ /* 0x000fe400030f0eff */
[----:B------:R-:W-:Y:S01]  /*7950*/  LEA R42, P6, R45, R0, 0x1 ;  /* 0x000000002d2a7211 */ /* 0x000fe200078c08ff */
[----:B----4-:R4:W-:Y:S01]  /*7960*/  @P2 STG.E.U16 [R32.64], R4 ;  /* 0x0000000420002986 */ /* 0x0109e2000c101504 */
[----:B------:R-:W-:Y:S02]  /*7970*/  ISETP.LT.AND P3, PT, R8, c[0x0][0x17c], !P0 ;  /* 0x00005f0008007a0c */ /* 0x000fe40004761270 */
[----:B------:R-:W-:Y:S01]  /*7980*/  IADD3 R8, R3, 0x4b, RZ ;  /* 0x0000004b03087810 */ /* 0x000fe20007ffe0ff */
[----:B------:R-:W5:Y:S01]  /*7990*/  LDS.128 R32, [R37+0x800] ;  /* 0x0008000025207984 */ /* 0x000f620000000c00 */
[----:B------:R-:W-:-:S02]  /*79a0*/  LEA.HI.X.SX32 R43, R45, R2, 0x1, P6 ;  /* 0x000000022d2b7211 */ /* 0x000fc400030f0eff */
[----:B------:R-:W-:Y:S02]  /*79b0*/  IADD3 R45, R45, c[0x0][0x198], RZ ;  /* 0x000066002d2d7a10 */ /* 0x000fe40007ffe0ff */
[----:B--2---:R-:W-:Y:S02]  /*79c0*/  PRMT R12, R4, 0x7632, R12 ;  /* 0x00007632040c7816 */ /* 0x004fe4000000000c */
[----:B------:R-:W-:Y:S02]  /*79d0*/  ISETP.LT.AND P2, PT, R8, c[0x0][0x17c], !P0 ;  /* 0x00005f0008007a0c */ /* 0x000fe40004741270 */
[----:B------:R-:W-:Y:S02]  /*79e0*/  IADD3 R8, R3, 0x4c, RZ ;  /* 0x0000004c03087810 */ /* 0x000fe40007ffe0ff */
[C---:B------:R-:W-:Y:S02]  /*79f0*/  LEA R44, P6, R45.reuse, R0, 0x1 ;  /* 0x000000002d2c7211 */ /* 0x040fe400078c08ff */
[----:B------:R-:W-:Y:S01]  /*7a00*/  IADD3 R39, R45, c[0x0][0x198], RZ ;  /* 0x000066002d277a10 */ /* 0x000fe20007ffe0ff */
[----:B------:R2:W-:Y:S01]  /*7a10*/  @P1 STG.E.U16 [R40.64], R12 ;  /* 0x0000000c28001986 */ /* 0x0005e2000c101504 */
[----:B----4-:R-:W-:-:S02]  /*7a20*/  IADD3 R4, R3, 0x4d, RZ ;  /* 0x0000004d03047810 */ /* 0x010fc40007ffe0ff */
[----:B------:R-:W-:Y:S01]  /*7a30*/  ISETP.LT.AND P1, PT, R8, c[0x0][0x17c], !P0 ;  /* 0x00005f0008007a0c */ /* 0x000fe20004721270 */
[----:B0-----:R0:W-:Y:S01]  /*7a40*/  @P5 STG.E.U16 [R42.64], R20 ;  /* 0x000000142a005986 */ /* 0x0011e2000c101504 */
[----:B------:R-:W-:Y:S02]  /*7a50*/  LEA.HI.X.SX32 R45, R45, R2, 0x1, P6 ;  /* 0x000000022d2d7211 */ /* 0x000fe400030f0eff */
[C---:B------:R-:W-:Y:S02]  /*7a60*/  LEA R38, P6, R39.reuse, R0, 0x1 ;  /* 0x0000000027267211 */ /* 0x040fe400078c08ff */
[----:B------:R-:W-:Y:S02]  /*7a70*/  PRMT R8, R20, 0x7632, R8 ;  /* 0x0000763214087816 */ /* 0x000fe40000000008 */
[----:B------:R-:W-:Y:S02]  /*7a80*/  ISETP.LT.AND P5, PT, R4, c[0x0][0x17c], !P0 ;  /* 0x00005f0004007a0c */ /* 0x000fe400047a1270 */
[----:B--2---:R-:W-:-:S02]  /*7a90*/  IADD3 R41, R39, c[0x0][0x198], RZ ;  /* 0x0000660027297a10 */ /* 0x004fc40007ffe0ff */
[----:B------:R-:W-:Y:S01]  /*7aa0*/  IADD3 R4, R3, 0x4e, RZ ;  /* 0x0000004e03047810 */ /* 0x000fe20007ffe0ff */
[----:B------:R-:W-:Y:S01]  /*7ab0*/  @P4 STG.E.U16 [R44.64], R8 ;  /* 0x000000082c004986 */ /* 0x000fe2000c101504 */
[----:B------:R-:W-:Y:S02]  /*7ac0*/  LEA.HI.X.SX32 R39, R39, R2, 0x1, P6 ;  /* 0x0000000227277211 */ /* 0x000fe400030f0eff */
[C---:B------:R-:W-:Y:S02]  /*7ad0*/  LEA R40, P6, R41.reuse, R0, 0x1 ;  /* 0x0000000029287211 */ /* 0x040fe400078c08ff */
[----:B------:R-:W-:Y:S02]  /*7ae0*/  ISETP.LT.AND P4, PT, R4, c[0x0][0x17c], !P0 ;  /* 0x00005f0004007a0c */ /* 0x000fe40004781270 */
[----:B------:R-:W-:Y:S02]  /*7af0*/  IADD3 R37, R41, c[0x0][0x198], RZ ;  /* 0x0000660029257a10 */ /* 0x000fe40007ffe0ff */
[----:B------:R-:W-:Y:S01]  /*7b00*/  IADD3 R4, R3, 0x4f, RZ ;  /* 0x0000004f03047810 */ /* 0x000fe20007ffe0ff */
[----:B-1----:R1:W-:Y:S01]  /*7b10*/  @P3 STG.E.U16 [R38.64], R24 ;  /* 0x0000001826003986 */ /* 0x0023e2000c101504 */
[----:B------:R-:W-:-:S02]  /*7b20*/  LEA.HI.X.SX32 R41, R41, R2, 0x1, P6 ;  /* 0x0000000229297211 */ /* 0x000fc400030f0eff */
[----:B0-----:R-:W-:Y:S02]  /*7b30*/  PRMT R20, R24, 0x7632, R20 ;  /* 0x0000763218147816 */ /* 0x001fe40000000014 */
[C---:B------:R-:W-:Y:S02]  /*7b40*/  LEA R36, P6, R37.reuse, R0, 0x1 ;  /* 0x0000000025247211 */ /* 0x040fe400078c08ff */
[----:B------:R-:W-:Y:S02]  /*7b50*/  ISETP.LT.AND P3, PT, R4, c[0x0][0x17c], !P0 ;  /* 0x00005f0004007a0c */ /* 0x000fe40004761270 */
[----:B------:R-:W-:Y:S02]  /*7b60*/  IADD3 R43, R37, c[0x0][0x198], RZ ;  /* 0x00006600252b7a10 */ /* 0x000fe40007ffe0ff */
[----:B------:R-:W-:Y:S01]  /*7b70*/  IADD3 R4, R3, 0x50, RZ ;  /* 0x0000005003047810 */ /* 0x000fe20007ffe0ff */
[----:B------:R0:W-:Y:S01]  /*7b80*/  @P2 STG.E.U16 [R40.64], R20 ;  /* 0x0000001428002986 */ /* 0x0001e2000c101504 */
[----:B------:R-:W-:-:S02]  /*7b90*/  LEA.HI.X.SX32 R37, R37, R2, 0x1, P6 ;  /* 0x0000000225257211 */ /* 0x000fc400030f0eff */
[C---:B-1----:R-:W-:Y:S02]  /*7ba0*/  LEA R38, P6, R43.reuse, R0, 0x1 ;  /* 0x000000002b267211 */ /* 0x042fe400078c08ff */
[----:B------:R-:W-:Y:S02]  /*7bb0*/  ISETP.LT.AND P2, PT, R4, c[0x0][0x17c], !P0 ;  /* 0x00005f0004007a0c */ /* 0x000fe40004741270 */
[----:B------:R-:W-:Y:S02]  /*7bc0*/  IADD3 R45, R43, c[0x0][0x198], RZ ;  /* 0x000066002b2d7a10 */ /* 0x000fe40007ffe0ff */
[----:B------:R-:W-:Y:S01]  /*7bd0*/  IADD3 R4, R3, 0x51, RZ ;  /* 0x0000005103047810 */ /* 0x000fe20007ffe0ff */
[----:B---3--:R1:W-:Y:S01]  /*7be0*/  @P1 STG.E.U16 [R36.64], R28 ;  /* 0x0000001c24001986 */ /* 0x0083e2000c101504 */
[----:B------:R-:W-:Y:S02]  /*7bf0*/  LEA.HI.X.SX32 R39, R43, R2, 0x1, P6 ;  /* 0x000000022b277211 */ /* 0x000fe400030f0eff */
[----:B------:R-:W-:-:S02]  /*7c00*/  LEA R42, P6, R45, R0, 0x1 ;  /* 0x000000002d2a7211 */ /* 0x000fc400078c08ff */
[----:B------:R-:W-:Y:S02]  /*7c10*/  PRMT R8, R28, 0x7632, R8 ;  /* 0x000076321c087816 */ /* 0x000fe40000000008 */
        /* <DEDUP_REMOVED lines=9> */
[----:B-----5:R1:W-:Y:S01]  /*7cb0*/  @P4 STG.E.U16 [R42.64], R32 ;  /* 0x000000202a004986 */ /* 0x0203e2000c101504 */
        /* <DEDUP_REMOVED lines=14> */
[----:B------:R-:W-:Y:S02]  /*7da0*/  LEA R42, P6, R43, R0, 0x1 ;  /* 0x000000002b2a7211 */ /* 0x000fe400078c08ff */
[----:B------:R-:W-:Y:S02]  /*7db0*/  PRMT R12, R9, 0x7632, R12 ;  /* 0x00007632090c7816 */ /* 0x000fe4000000000c */
        /* <DEDUP_REMOVED lines=14> */
[----:B------:R-:W-:-:S02]  /*7ea0*/  IADD3 R37, R9, c[0x0][0x198], RZ ;  /* 0x0000660009257a10 */ /* 0x000fc40007ffe0ff */
[----:B------:R-:W-:Y:S01]  /*7eb0*/  IADD3 R4, R3, 0x58, RZ ;  /* 0x0000005803047810 */ /* 0x000fe20007ffe0ff */
[----:B------:R2:W-:Y:S01]  /*7ec0*/  @P4 STG.E.U16 [R40.64], R20 ;  /* 0x0000001428004986 */ /* 0x0005e2000c101504 */
[----:B------:R-:W-:Y:S02]  /*7ed0*/  LEA.HI.X.SX32 R9, R9, R2, 0x1, P6 ;  /* 0x0000000209097211 */ /* 0x000fe400030f0eff */
[C---:B------:R-:W-:Y:S02]  /*7ee0*/  LEA R16, P6, R37.reuse, R0, 0x1 ;  /* 0x0000000025107211 */ /* 0x040fe400078c08ff */
[----:B------:R-:W-:Y:S02]  /*7ef0*/  ISETP.LT.AND P4, PT, R4, c[0x0][0x17c], !P0 ;  /* 0x00005f0004007a0c */ /* 0x000fe40004781270 */
[----:B0-----:R-:W-:Y:S02]  /*7f00*/  IADD3 R39, R37, c[0x0][0x198], RZ ;  /* 0x0000660025277a10 */ /* 0x001fe40007ffe0ff */
[----:B------:R-:W-:Y:S01]  /*7f10*/  IADD3 R4, R3, 0x59, RZ ;  /* 0x0000005903047810 */ /* 0x000fe20007ffe0ff */
[----:B------:R0:W-:Y:S01]  /*7f20*/  @P3 STG.E.U16 [R8.64], R13 ;  /* 0x0000000d08003986 */ /* 0x0001e2000c101504 */
[----:B-1----:R-:W-:-:S02]  /*7f30*/  LEA.HI.X.SX32 R17, R37, R2, 0x1, P6 ;  /* 0x0000000225117211 */ /* 0x002fc400030f0eff */
[----:B------:R-:W-:Y:S02]  /*7f40*/  LEA R36, P6, R39, R0, 0x1 ;  /* 0x0000000027247211 */ /* 0x000fe400078c08ff */
[----:B------:R-:W-:Y:S02]  /*7f50*/  PRMT R12, R13, 0x7632, R12 ;  /* 0x000076320d0c7816 */ /* 0x000fe4000000000c */
[----:B------:R-:W-:Y:S02]  /*7f60*/  ISETP.LT.AND P3, PT, R4, c[0x0][0x17c], !P0 ;  /* 0x00005f0004007a0c */ /* 0x000fe40004761270 */
[----:B--2---:R-:W-:Y:S02]  /*7f70*/  IADD3 R41, R39, c[0x0][0x198], RZ ;  /* 0x0000660027297a10 */ /* 0x004fe40007ffe0ff */
[----:B------:R-:W-:Y:S01]  /*7f80*/  IADD3 R4, R3, 0x5a, RZ ;  /* 0x0000005a03047810 */ /* 0x000fe20007ffe0ff */
[----:B------:R-:W-:Y:S01]  /*7f90*/  @P2 STG.E.U16 [R16.64], R12 ;  /* 0x0000000c10002986 */ /* 0x000fe2000c101504 */
[----:B------:R-:W-:-:S02]  /*7fa0*/  LEA.HI.X.SX32 R37, R39, R2, 0x1, P6 ;  /* 0x0000000227257211 */ /* 0x000fc400030f0eff */
[C---:B------:R-:W-:Y:S02]  /*7fb0*/  LEA R38, P6, R41.reuse, R0, 0x1 ;  /* 0x0000000029267211 */ /* 0x040fe400078c08ff */
[----:B------:R-:W-:Y:S02]  /*7fc0*/  ISETP.LT.AND P2, PT, R4, c[0x0][0x17c], !P0 ;  /* 0x00005f0004007a0c */ /* 0x000fe40004741270 */
[----:B0-----:R-:W-:Y:S02]  /*7fd0*/  IADD3 R9, R41, c[0x0][0x198], RZ ;  /* 0x0000660029097a10 */ /* 0x001fe40007ffe0ff */
[----:B------:R-:W-:Y:S01]  /*7fe0*/  IADD3 R4, R3, 0x5b, RZ ;  /* 0x0000005b03047810 */ /* 0x000fe20007ffe0ff */
[----:B------:R0:W-:Y:S01]  /*7ff0*/  @P1 STG.E.U16 [R36.64], R5 ;  /* 0x0000000524001986 */ /* 0x0001e2000c101504 */
[----:B------:R-:W-:Y:S02]  /*8000*/  LEA.HI.X.SX32 R39, R41, R2, 0x1, P6 ;  /* 0x0000000229277211 */ /* 0x000fe400030f0eff */
[----:B------:R-:W-:-:S02]  /*8010*/  PRMT R20, R5, 0x7632, R20 ;  /* 0x0000763205147816 */ /* 0x000fc40000000014 */
[----:B------:R-:W-:Y:S02]  /*8020*/  LEA R8, P6, R9, R0, 0x1 ;  /* 0x0000000009087211 */ /* 0x000fe400078c08ff */
[----:B------:R-:W-:Y:S02]  /*8030*/  ISETP.LT.AND P1, PT, R4, c[0x0][0x17c], !P0 ;  /* 0x00005f0004007a0c */ /* 0x000fe40004721270 */
[----:B------:R-:W-:Y:S02]  /*8040*/  IADD3 R4, R3, 0x5c, RZ ;  /* 0x0000005c03047810 */ /* 0x000fe40007ffe0ff */
[C---:B------:R-:W-:Y:S01]  /*8050*/  IADD3 R13, R9.reuse, c[0x0][0x198], RZ ;  /* 0x00006600090d7a10 */ /* 0x040fe20007ffe0ff */
[----:B------:R-:W-:Y:S01]  /*8060*/  @P5 STG.E.U16 [R38.64], R20 ;  /* 0x0000001426005986 */ /* 0x000fe2000c101504 */
[----:B------:R-:W-:Y:S02]  /*8070*/  LEA.HI.X.SX32 R9, R9, R2, 0x1, P6 ;  /* 0x0000000209097211 */ /* 0x000fe400030f0eff */
[----:B------:R-:W-:-:S02]  /*8080*/  ISETP.LT.AND P5, PT, R4, c[0x0][0x17c], !P0 ;  /* 0x00005f0004007a0c */ /* 0x000fc400047a1270 */
[----:B0-----:R-:W-:Y:S02]  /*8090*/  IADD3 R5, R3, 0x5d, RZ ;  /* 0x0000005d03057810 */ /* 0x001fe40007ffe0ff */
[C---:B------:R-:W-:Y:S01]  /*80a0*/  LEA R4, P6, R13.reuse, R0, 0x1 ;  /* 0x000000000d047211 */ /* 0x040fe200078c08ff */
[----:B------:R0:W-:Y:S01]  /*80b0*/  @P4 STG.E.U16 [R8.64], R21 ;  /* 0x0000001508004986 */ /* 0x0001e2000c101504 */
[----:B------:R-:W-:Y:S02]  /*80c0*/  IADD3 R17, R13, c[0x0][0x198], RZ ;  /* 0x000066000d117a10 */ /* 0x000fe40007ffe0ff */
[----:B------:R-:W-:Y:S02]  /*80d0*/  ISETP.LT.AND P4, PT, R5, c[0x0][0x17c], !P0 ;  /* 0x00005f0005007a0c */ /* 0x000fe40004781270 */
[----:B------:R-:W-:Y:S02]  /*80e0*/  LEA.HI.X.SX32 R5, R13, R2, 0x1, P6 ;  /* 0x000000020d057211 */ /* 0x000fe400030f0eff */
[----:B------:R-:W-:-:S02]  /*80f0*/  PRMT R24, R21, 0x7632, R24 ;  /* 0x0000763215187816 */ /* 0x000fc40000000018 */
[----:B------:R-:W-:Y:S02]  /*8100*/  LEA R12, P6, R17, R0, 0x1 ;  /* 0x00000000110c7211 */ /* 0x000fe400078c08ff */
[----:B------:R-:W-:Y:S02]  /*8110*/  IADD3 R16, R3, 0x5e, RZ ;  /* 0x0000005e03107810 */ /* 0x000fe40007ffe0ff */
[C---:B------:R-:W-:Y:S01]  /*8120*/  IADD3 R37, R17.reuse, c[0x0][0x198], RZ ;  /* 0x0000660011257a10 */ /* 0x040fe20007ffe0ff */
[----:B------:R1:W-:Y:S01]  /*8130*/  @P3 STG.E.U16 [R4.64], R24 ;  /* 0x0000001804003986 */ /* 0x0003e2000c101504 */
[----:B------:R-:W-:Y:S02]  /*8140*/  LEA.HI.X.SX32 R13, R17, R2, 0x1, P6 ;  /* 0x00000002110d7211 */ /* 0x000fe400030f0eff */
[----:B------:R-:W-:Y:S02]  /*8150*/  ISETP.LT.AND P3, PT, R16, c[0x0][0x17c], !P0 ;  /* 0x00005f0010007a0c */ /* 0x000fe40004761270 */
[----:B------:R-:W-:-:S02]  /*8160*/  LEA R16, P6, R37, R0, 0x1 ;  /* 0x0000000025107211 */ /* 0x000fc400078c08ff */
[----:B0-----:R-:W-:Y:S02]  /*8170*/  IADD3 R8, R3, 0x5f, RZ ;  /* 0x0000005f03087810 */ /* 0x001fe40007ffe0ff */
[C---:B------:R-:W-:Y:S01]  /*8180*/  IADD3 R9, R37.reuse, c[0x0][0x198], RZ ;  /* 0x0000660025097a10 */ /* 0x040fe20007ffe0ff */
[----:B------:R0:W-:Y:S01]  /*8190*/  @P2 STG.E.U16 [R12.64], R25 ;  /* 0x000000190c002986 */ /* 0x0001e2000c101504 */
[----:B------:R-:W-:Y:S02]  /*81a0*/  LEA.HI.X.SX32 R17, R37, R2, 0x1, P6 ;  /* 0x0000000225117211 */ /* 0x000fe400030f0eff */
[----:B------:R-:W-:Y:S02]  /*81b0*/  ISETP.LT.AND P2, PT, R8, c[0x0][0x17c], !P0 ;  /* 0x00005f0008007a0c */ /* 0x000fe40004741270 */
[----:B------:R-:W-:Y:S02]  /*81c0*/  LEA R8, P6, R9, R0, 0x1 ;  /* 0x0000000009087211 */ /* 0x000fe400078c08ff */
[----:B------:R-:W-:-:S02]  /*81d0*/  PRMT R28, R25, 0x7632, R28 ;  /* 0x00007632191c7816 */ /* 0x000fc4000000001c */
[C---:B------:R-:W-:Y:S02]  /*81e0*/  IADD3 R21, R9.reuse, c[0x0][0x198], RZ ;  /* 0x0000660009157a10 */ /* 0x040fe40007ffe0ff */
[----:B------:R-:W-:Y:S02]  /*81f0*/  LEA.HI.X.SX32 R9, R9, R2, 0x1, P6 ;  /* 0x0000000209097211 */ /* 0x000fe400030f0eff */
[----:B-1----:R-:W-:Y:S01]  /*8200*/  IADD3 R5, R3, 0x61, RZ ;  /* 0x0000006103057810 */ /* 0x002fe20007ffe0ff */
[----:B------:R1:W-:Y:S01]  /*8210*/  @P1 STG.E.U16 [R16.64], R28 ;  /* 0x0000001c10001986 */ /* 0x0003e2000c101504 */
[C---:B------:R-:W-:Y:S02]  /*8220*/  LEA R4, P6, R21.reuse, R0, 0x1 ;  /* 0x0000000015047211 */ /* 0x040fe400078c08ff */
[----:B0-----:R-:W-:Y:S01]  /*8230*/  IADD3 R13, R21, c[0x0][0x198], RZ ;  /* 0x00006600150d7a10 */ /* 0x001fe20007ffe0ff */
[----:B------:R0:W-:Y:S01]  /*8240*/  @P5 STG.E.U16 [R8.64], R29 ;  /* 0x0000001d08005986 */ /* 0x0001e2000c101504 */
[----:B------:R-:W-:-:S02]  /*8250*/  ISETP.LT.AND P5, PT, R5, c[0x0][0x17c], !P0 ;  /* 0x00005f0005007a0c */ /* 0x000fc400047a1270 */
[----:B------:R-:W-:Y:S02]  /*8260*/  LEA.HI.X.SX32 R5, R21, R2, 0x1, P6 ;  /* 0x0000000215057211 */ /* 0x000fe400030f0eff */
[----:B------:R-:W-:Y:S02]  /*8270*/  PRMT R21, R29, 0x7632, R21 ;  /* 0x000076321d157816 */ /* 0x000fe40000000015 */
[----:B------:R-:W-:Y:S02]  /*8280*/  LEA R12, P6, R13, R0, 0x1 ;  /* 0x000000000d0c7211 */ /* 0x000fe400078c08ff */
[----:B-1----:R-:W-:Y:S02]  /*8290*/  IADD3 R16, R3, 0x62, RZ ;  /* 0x0000006203107810 */ /* 0x002fe40007ffe0ff */
[----:B------:R-:W-:Y:S01]  /*82a0*/  IADD3 R17, R13, c[0x0][0x198], RZ ;  /* 0x000066000d117a10 */ /* 0x000fe20007ffe0ff */
[----:B------:R1:W-:Y:S01]  /*82b0*/  @P4 STG.E.U16 [R4.64], R21 ;  /* 0x0000001504004986 */ /* 0x0003e2000c101504 */
[----:B------:R-:W-:-:S02]  /*82c0*/  IADD3 R20, R3, 0x60, RZ ;  /* 0x0000006003147810 */ /* 0x000fc40007ffe0ff */
[----:B------:R-:W-:Y:S02]  /*82d0*/  LEA.HI.X.SX32 R13, R13, R2, 0x1, P6 ;  /* 0x000000020d0d7211 */ /* 0x000fe400030f0eff */
[----:B------:R-:W-:Y:S02]  /*82e0*/  ISETP.LT.AND P4, PT, R16, c[0x0][0x17c], !P0 ;  /* 0x00005f0010007a0c */ /* 0x000fe40004781270 */
[----:B------:R-:W-:Y:S02]  /*82f0*/  LEA R16, P6, R17, R0, 0x1 ;  /* 0x0000000011107211 */ /* 0x000fe400078c08ff */
[----:B0-----:R-:W-:Y:S02]  /*8300*/  IADD3 R8, R3, 0x63, RZ ;  /* 0x0000006303087810 */ /* 0x001fe40007ffe0ff */
[----:B------:R-:W-:Y:S02]  /*8310*/  ISETP.LT.AND P1, PT, R20, c[0x0][0x17c], !P0 ;  /* 0x00005f0014007a0c */ /* 0x000fe40004721270 */
[C---:B------:R-:W-:Y:S01]  /*8320*/  IADD3 R9, R17.reuse, c[0x0][0x198], RZ ;  /* 0x0000660011097a10 */ /* 0x040fe20007ffe0ff */
[----:B------:R0:W-:Y:S01]  /*8330*/  @P3 STG.E.U16 [R12.64], R33 ;  /* 0x000000210c003986 */ /* 0x0001e2000c101504 */
[----:B------:R-:W-:-:S02]  /*8340*/  LEA.HI.X.SX32 R17, R17, R2, 0x1, P6 ;  /* 0x0000000211117211 */ /* 0x000fc400030f0eff */
[----:B------:R-:W-:Y:S02]  /*8350*/  ISETP.LT.AND P3, PT, R8, c[0x0][0x17c], !P0 ;  /* 0x00005f0008007a0c */ /* 0x000fe40004761270 */
[----:B------:R-:W-:Y:S02]  /*8360*/  LEA R8, P6, R9, R0, 0x1 ;  /* 0x0000000009087211 */ /* 0x000fe400078c08ff */
[----:B------:R-:W-:Y:S02]  /*8370*/  PRMT R24, R33, 0x7632, R24 ;  /* 0x0000763221187816 */ /* 0x000fe40000000018 */
[C---:B-1----:R-:W-:Y:S02]  /*8380*/  IADD3 R21, R9.reuse, c[0x0][0x198], RZ ;  /* 0x0000660009157a10 */ /* 0x042fe40007ffe0ff */
[----:B------:R-:W-:Y:S02]  /*8390*/  LEA.HI.X.SX32 R9, R9, R2, 0x1, P6 ;  /* 0x0000000209097211 */ /* 0x000fe400030f0eff */
[----:B------:R-:W-:-:S02]  /*83a0*/  IADD3 R20, R3, 0x64, RZ ;  /* 0x0000006403147810 */ /* 0x000fc40007ffe0ff */
[----:B------:R-:W-:Y:S01]  /*83b0*/  IADD3 R5, R3, 0x65, RZ ;  /* 0x0000006503057810 */ /* 0x000fe20007ffe0ff */
[----:B------:R1:W-:Y:S01]  /*83c0*/  @P2 STG.E.U16 [R16.64], R24 ;  /* 0x0000001810002986 */ /* 0x0003e2000c101504 */
[C---:B------:R-:W-:Y:S02]  /*83d0*/  LEA R4, P6, R21.reuse, R0, 0x1 ;  /* 0x0000000015047211 */ /* 0x040fe400078c08ff */
[----:B0-----:R-:W-:Y:S01]  /*83e0*/  IADD3 R13, R21, c[0x0][0x198], RZ ;  /* 0x00006600150d7a10 */ /* 0x001fe20007ffe0ff */
[----:B------:R0:W-:Y:S01]  /*83f0*/  @P1 STG.E.U16 [R8.64], R10 ;  /* 0x0000000a08001986 */ /* 0x0001e2000c101504 */
[----:B------:R-:W-:Y:S02]  /*8400*/  ISETP.LT.AND P2, PT, R20, c[0x0][0x17c], !P0 ;  /* 0x00005f0014007a0c */ /* 0x000fe40004741270 */
[----:B------:R-:W-:Y:S02]  /*8410*/  ISETP.LT.AND P1, PT, R5, c[0x0][0x17c], !P0 ;  /* 0x00005f0005007a0c */ /* 0x000fe40004721270 */
[----:B------:R-:W-:-:S02]  /*8420*/  LEA.HI.X.SX32 R5, R21, R2, 0x1, P6 ;  /* 0x0000000215057211 */ /* 0x000fc400030f0eff */
[----:B------:R-:W-:Y:S02]  /*8430*/  PRMT R20, R10, 0x7632, R20 ;  /* 0x000076320a147816 */ /* 0x000fe40000000014 */
[----:B------:R-:W-:Y:S02]  /*8440*/  LEA R12, P6, R13, R0, 0x1 ;  /* 0x000000000d0c7211 */ /* 0x000fe400078c08ff */
[----:B-1----:R-:W-:Y:S02]  /*8450*/  IADD3 R16, R3, 0x66, RZ ;  /* 0x0000006603107810 */ /* 0x002fe40007ffe0ff */
[C---:B------:R-:W-:Y:S01]  /*8460*/  IADD3 R17, R13.reuse, c[0x0][0x198], RZ ;  /* 0x000066000d117a10 */ /* 0x040fe20007ffe0ff */
[----:B------:R1:W-:Y:S01]  /*8470*/  @P5 STG.E.U16 [R4.64], R20 ;  /* 0x0000001404005986 */ /* 0x0003e2000c101504 */
[----:B------:R-:W-:Y:S02]  /*8480*/  LEA.HI.X.SX32 R13, R13, R2, 0x1, P6 ;  /* 0x000000020d0d7211 */ /* 0x000fe400030f0eff */
[----:B------:R-:W-:-:S02]  /*8490*/  ISETP.LT.AND P5, PT, R16, c[0x0][0x17c], !P0 ;  /* 0x00005f0010007a0c */ /* 0x000fc400047a1270 */
[----:B------:R-:W-:Y:S02]  /*84a0*/  LEA R16, P6, R17, R0, 0x1 ;  /* 0x0000000011107211 */ /* 0x000fe400078c08ff */
[----:B0-----:R-:W-:Y:S02]  /*84b0*/  IADD3 R8, R3, 0x67, RZ ;  /* 0x0000006703087810 */ /* 0x001fe40007ffe0ff */
[C---:B------:R-:W-:Y:S01]  /*84c0*/  IADD3 R9, R17.reuse, c[0x0][0x198], RZ ;  /* 0x0000660011097a10 */ /* 0x040fe20007ffe0ff */
[----:B------:R0:W-:Y:S01]  /*84d0*/  @P4 STG.E.U16 [R12.64], R18 ;  /* 0x000000120c004986 */ /* 0x0001e2000c101504 */
[----:B------:R-:W-:Y:S02]  /*84e0*/  LEA.HI.X.SX32 R17, R17, R2, 0x1, P6 ;  /* 0x0000000211117211 */ /* 0x000fe400030f0eff */
[----:B------:R-:W-:Y:S02]  /*84f0*/  ISETP.LT.AND P4, PT, R8, c[0x0][0x17c], !P0 ;  /* 0x00005f0008007a0c */ /* 0x000fe40004781270 */
[----:B------:R-:W-:-:S02]  /*8500*/  LEA R8, P6, R9, R0, 0x1 ;  /* 0x0000000009087211 */ /* 0x000fc400078c08ff */
[----:B------:R-:W-:Y:S02]  /*8510*/  PRMT R24, R18, 0x7632, R24 ;  /* 0x0000763212187816 */ /* 0x000fe40000000018 */
        /* <DEDUP_REMOVED lines=9> */
[----:B------:R-:W-:Y:S02]  /*85b0*/  LEA R12, P6, R13, R0, 0x1 ;  /* 0x000000000d0c7211 */ /* 0x000fe400078c08ff */
[----:B------:R-:W-:Y:S02]  /*85c0*/  IADD3 R10, R3, 0x68, RZ ;  /* 0x00000068030a7810 */ /* 0x000fe40007ffe0ff */
[C---:B-1----:R-:W-:Y:S02]  /*85d0*/  IADD3 R17, R13.reuse, c[0x0][0x198], RZ ;  /* 0x000066000d117a10 */ /* 0x042fe40007ffe0ff */
[----:B------:R-:W-:Y:S02]  /*85e0*/  PRMT R18, R14, 0x7632, R18 ;  /* 0x000076320e127816 */ /* 0x000fe40000000012 */
[----:B------:R-:W-:-:S02]  /*85f0*/  LEA.HI.X.SX32 R13, R13, R2, 0x1, P6 ;  /* 0x000000020d0d7211 */ /* 0x000fc400030f0eff */
[----:B------:R-:W-:Y:S02]  /*8600*/  LEA R16, P6, R17, R0, 0x1 ;  /* 0x0000000011107211 */ /* 0x000fe400078c08ff */
[----:B0-----:R-:W-:Y:S01]  /*8610*/  IADD3 R8, R3, 0x6b, RZ ;  /* 0x0000006b03087810 */ /* 0x001fe20007ffe0ff */
[----:B------:R0:W-:Y:S01]  /*8620*/  @P1 STG.E.U16 [R4.64], R18 ;  /* 0x0000001204001986 */ /* 0x0001e2000c101504 */
[----:B------:R-:W-:Y:S02]  /*8630*/  ISETP.LT.AND P3, PT, R10, c[0x0][0x17c], !P0 ;  /* 0x00005f000a007a0c */ /* 0x000fe40004761270 */
[C---:B------:R-:W-:Y:S01]  /*8640*/  IADD3 R9, R17.reuse, c[0x0][0x198], RZ ;  /* 0x0000660011097a10 */ /* 0x040fe20007ffe0ff */
[----:B------:R1:W-:Y:S01]  /*8650*/  @P5 STG.E.U16 [R12.64], R6 ;  /* 0x000000060c005986 */ /* 0x0003e2000c101504 */
[----:B------:R-:W-:Y:S02]  /*8660*/  LEA.HI.X.SX32 R17, R17, R2, 0x1, P6 ;  /* 0x0000000211117211 */ /* 0x000fe400030f0eff */
[----:B------:R-:W-:-:S02]  /*8670*/  ISETP.LT.AND P5, PT, R8, c[0x0][0x17c], !P0 ;  /* 0x00005f0008007a0c */ /* 0x000fc400047a1270 */
[C---:B------:R-:W-:Y:S02]  /*8680*/  LEA R8, P6, R9.reuse, R0, 0x1 ;  /* 0x0000000009087211 */ /* 0x040fe400078c08ff */
        /* <DEDUP_REMOVED lines=21> */
[C---:B------:R-:W-:Y:S02]  /*87e0*/  LEA R8, P6, R9.reuse, R0, 0x1 ;  /* 0x0000000009087211 */ /* 0x040fe400078c08ff */
[----:B------:R-:W-:Y:S02]  /*87f0*/  PRMT R14, R26, 0x7632, R14 ;  /* 0x000076321a0e7816 */ /* 0x000fe4000000000e */
[C---:B------:R-:W-:Y:S01]  /*8800*/  IADD3 R21, R9.reuse, c[0x0][0x198], RZ ;  /* 0x0000660009157a10 */ /* 0x040fe20007ffe0ff */
[----:B------:R0:W-:Y:S01]  /*8810*/  @P2 STG.E.U16 [R4.64], R10 ;  /* 0x0000000a04002986 */ /* 0x0001e2000c101504 */
[----:B------:R-:W-:-:S03]  /*8820*/  LEA.HI.X.SX32 R9, R9, R2, 0x1, P6 ;  /* 0x0000000209097211 */ /* 0x000fc600030f0eff */
[----:B------:R1:W-:Y:S01]  /*8830*/  @P1 STG.E.U16 [R12.64], R26 ;  /* 0x0000001a0c001986 */ /* 0x0003e2000c101504 */
[----:B------:R-:W-:-:S03]  /*8840*/  IADD3 R6, R3, 0x6e, RZ ;  /* 0x0000006e03067810 */ /* 0x000fc60007ffe0ff */
[----:B------:R2:W-:Y:S01]  /*8850*/  @P5 STG.E.U16 [R16.64], R14 ;  /* 0x0000000e10005986 */ /* 0x0005e2000c101504 */
[----:B0-----:R-:W-:Y:S02]  /*8860*/  IADD3 R5, R3, 0x71, RZ ;  /* 0x0000007103057810 */ /* 0x001fe40007ffe0ff */
[C---:B------:R-:W-:Y:S01]  /*8870*/  LEA R4, P6, R21.reuse, R0, 0x1 ;  /* 0x0000000015047211 */ /* 0x040fe200078c08ff */
[----:B------:R0:W-:Y:S01]  /*8880*/  @P4 STG.E.U16 [R8.64], R30 ;  /* 0x0000001e08004986 */ /* 0x0001e2000c101504 */
[----:B-1----:R-:W-:Y:S02]  /*8890*/  IADD3 R13, R21, c[0x0][0x198], RZ ;  /* 0x00006600150d7a10 */ /* 0x002fe40007ffe0ff */
[----:B------:R-:W-:Y:S02]  /*88a0*/  ISETP.LT.AND P4, PT, R5, c[0x0][0x17c], !P0 ;  /* 0x00005f0005007a0c */ /* 0x000fe40004781270 */
[----:B------:R-:W-:Y:S02]  /*88b0*/  LEA.HI.X.SX32 R5, R21, R2, 0x1, P6 ;  /* 0x0000000215057211 */ /* 0x000fe400030f0eff */
[----:B------:R-:W-:-:S02]  /*88c0*/  LEA R12, P6, R13, R0, 0x1 ;  /* 0x000000000d0c7211 */ /* 0x000fc400078c08ff */
[----:B------:R-:W-:Y:S02]  /*88d0*/  ISETP.LT.AND P2, PT, R6, c[0x0][0x17c], !P0 ;  /* 0x00005f0006007a0c */ /* 0x000fe40004741270 */
[----:B--2---:R-:W-:Y:S02]  /*88e0*/  IADD3 R17, R13, c[0x0][0x198], RZ ;  /* 0x000066000d117a10 */ /* 0x004fe40007ffe0ff */
[----:B------:R-:W-:Y:S02]  /*88f0*/  IADD3 R6, R3, 0x6f, RZ ;  /* 0x0000006f03067810 */ /* 0x000fe40007ffe0ff */
        /* <DEDUP_REMOVED lines=10> */
[----:B------:R-:W-:Y:S01]  /*89a0*/  IADD3 R6, R3, 0x72, RZ ;  /* 0x0000007203067810 */ /* 0x000fe20007ffe0ff */
[----:B------:R1:W-:Y:S01]  /*89b0*/  @P2 STG.E.U16 [R12.64], R34 ;  /* 0x000000220c002986 */ /* 0x0003e2000c101504 */
[C---:B0-----:R-:W-:Y:S02]  /*89c0*/  IADD3 R5, R9.reuse, c[0x0][0x198], RZ ;  /* 0x0000660009057a10 */ /* 0x041fe40007ffe0ff */
[----:B------:R-:W-:Y:S02]  /*89d0*/  LEA.HI.X.SX32 R9, R9, R2, 0x1, P6 ;  /* 0x0000000209097211 */ /* 0x000fe400030f0eff */
[----:B------:R-:W-:Y:S02]  /*89e0*/  PRMT R14, R34, 0x7632, R14 ;  /* 0x00007632220e7816 */ /* 0x000fe4000000000e */
[----:B------:R-:W-:Y:S02]  /*89f0*/  LEA R4, P6, R5, R0, 0x1 ;  /* 0x0000000005047211 */ /* 0x000fe400078c08ff */
[----:B------:R-:W-:-:S02]  /*8a00*/  ISETP.LT.AND P3, PT, R6, c[0x0][0x17c], !P0 ;  /* 0x00005f0006007a0c */ /* 0x000fc40004761270 */
[----:B-1----:R-:W-:Y:S02]  /*8a10*/  IADD3 R13, R5, c[0x0][0x198], RZ ;  /* 0x00006600050d7a10 */ /* 0x002fe40007ffe0ff */
[----:B------:R-:W-:Y:S01]  /*8a20*/  IADD3 R6, R3, 0x73, RZ ;  /* 0x0000007303067810 */ /* 0x000fe20007ffe0ff */
[----:B------:R0:W-:Y:S01]  /*8a30*/  @P1 STG.E.U16 [R16.64], R14 ;  /* 0x0000000e10001986 */ /* 0x0001e2000c101504 */
[----:B------:R-:W-:Y:S02]  /*8a40*/  LEA.HI.X.SX32 R5, R5, R2, 0x1, P6 ;  /* 0x0000000205057211 */ /* 0x000fe400030f0eff */
[----:B------:R-:W-:Y:S02]  /*8a50*/  LEA R12, P6, R13, R0, 0x1 ;  /* 0x000000000d0c7211 */ /* 0x000fe400078c08ff */
[----:B------:R-:W-:Y:S02]  /*8a60*/  ISETP.LT.AND P2, PT, R6, c[0x0][0x17c], !P0 ;  /* 0x00005f0006007a0c */ /* 0x000fe40004741270 */
[----:B------:R-:W-:-:S02]  /*8a70*/  IADD3 R6, R3, 0x74, RZ ;  /* 0x0000007403067810 */ /* 0x000fc40007ffe0ff */
[C---:B0-----:R-:W-:Y:S02]  /*8a80*/  IADD3 R17, R13.reuse, c[0x0][0x198], RZ ;  /* 0x000066000d117a10 */ /* 0x041fe40007ffe0ff */
[----:B------:R-:W-:Y:S02]  /*8a90*/  LEA.HI.X.SX32 R13, R13, R2, 0x1, P6 ;  /* 0x000000020d0d7211 */ /* 0x000fe400030f0eff */
[----:B------:R-:W-:Y:S02]  /*8aa0*/  PRMT R10, R11, 0x7632, R10 ;  /* 0x000076320b0a7816 */ /* 0x000fe4000000000a */
[----:B------:R-:W-:Y:S01]  /*8ab0*/  LEA R16, P6, R17, R0, 0x1 ;  /* 0x0000000011107211 */ /* 0x000fe200078c08ff */
[----:B------:R0:W-:Y:S01]  /*8ac0*/  @P5 STG.E.U16 [R8.64], R11 ;  /* 0x0000000b08005986 */ /* 0x0001e2000c101504 */
[----:B------:R-:W-:Y:S02]  /*8ad0*/  ISETP.LT.AND P1, PT, R6, c[0x0][0x17c], !P0 ;  /* 0x00005f0006007a0c */ /* 0x000fe40004721270 */
[----:B------:R-:W-:Y:S01]  /*8ae0*/  IADD3 R6, R3, 0x75, RZ ;  /* 0x0000007503067810 */ /* 0x000fe20007ffe0ff */
[----:B------:R1:W-:Y:S01]  /*8af0*/  @P4 STG.E.U16 [R4.64], R10 ;  /* 0x0000000a04004986 */ /* 0x0003e2000c101504 */
[----:B------:R-:W-:-:S02]  /*8b00*/  PRMT R14, R19, 0x7632, R14 ;  /* 0x00007632130e7816 */ /* 0x000fc4000000000e */
[----:B------:R-:W-:Y:S02]  /*8b10*/  ISETP.LT.AND P5, PT, R6, c[0x0][0x17c], !P0 ;  /* 0x00005f0006007a0c */ /* 0x000fe400047a1270 */
[C---:B0-----:R-:W-:Y:S02]  /*8b20*/  IADD3 R9, R17.reuse, c[0x0][0x198], RZ ;  /* 0x0000660011097a10 */ /* 0x041fe40007ffe0ff */
[----:B------:R-:W-:Y:S02]  /*8b30*/  LEA.HI.X.SX32 R17, R17, R2, 0x1, P6 ;  /* 0x0000000211117211 */ /* 0x000fe400030f0eff */
[----:B-1----:R-:W-:Y:S01]  /*8b40*/  IADD3 R5, R3, 0x78, RZ ;  /* 0x0000007803057810 */ /* 0x002fe20007ffe0ff */
[----:B------:R0:W-:Y:S01]  /*8b50*/  @P3 STG.E.U16 [R12.64], R19 ;  /* 0x000000130c003986 */ /* 0x0001e2000c101504 */
[C---:B------:R-:W-:Y:S02]  /*8b60*/  LEA R4, P6, R9.reuse, R0, 0x1 ;  /* 0x0000000009047211 */ /* 0x040fe400078c08ff */
[----:B------:R-:W-:Y:S01]  /*8b70*/  IADD3 R11, R9, c[0x0][0x198], RZ ;  /* 0x00006600090b7a10 */ /* 0x000fe20007ffe0ff */
[----:B------:R1:W-:Y:S01]  /*8b80*/  @P2 STG.E.U16 [R16.64], R14 ;  /* 0x0000000e10002986 */ /* 0x0003e2000c101504 */
[----:B------:R-:W-:-:S02]  /*8b90*/  IADD3 R6, R3, 0x76, RZ ;  /* 0x0000007603067810 */ /* 0x000fc40007ffe0ff */
[----:B------:R-:W-:Y:S02]  /*8ba0*/  ISETP.LT.AND P2, PT, R5, c[0x0][0x17c], !P0 ;  /* 0x00005f0005007a0c */ /* 0x000fe40004741270 */
[----:B------:R-:W-:Y:S02]  /*8bb0*/  LEA.HI.X.SX32 R5, R9, R2, 0x1, P6 ;  /* 0x0000000209057211 */ /* 0x000fe400030f0eff */
[C---:B------:R-:W-:Y:S02]  /*8bc0*/  LEA R8, P6, R11.reuse, R0, 0x1 ;  /* 0x000000000b087211 */ /* 0x040fe400078c08ff */
[----:B------:R-:W-:Y:S02]  /*8bd0*/  ISETP.LT.AND P4, PT, R6, c[0x0][0x17c], !P0 ;  /* 0x00005f0006007a0c */ /* 0x000fe40004781270 */
[----:B0-----:R-:W-:Y:S02]  /*8be0*/  IADD3 R13, R11, c[0x0][0x198], RZ ;  /* 0x000066000b0d7a10 */ /* 0x001fe40007ffe0ff */
[----:B------:R-:W-:-:S02]  /*8bf0*/  IADD3 R6, R3, 0x77, RZ ;  /* 0x0000007703067810 */ /* 0x000fc40007ffe0ff */
[----:B------:R-:W-:Y:S02]  /*8c00*/  LEA.HI.X.SX32 R9, R11, R2, 0x1, P6 ;  /* 0x000000020b097211 */ /* 0x000fe400030f0eff */
[C---:B------:R-:W-:Y:S02]  /*8c10*/  LEA R10, P6, R13.reuse, R0, 0x1 ;  /* 0x000000000d0a7211 */ /* 0x040fe400078c08ff */
[----:B------:R-:W-:Y:S02]  /*8c20*/  ISETP.LT.AND P3, PT, R6, c[0x0][0x17c], !P0 ;  /* 0x00005f0006007a0c */ /* 0x000fe40004761270 */
[C---:B-1----:R-:W-:Y:S02]  /*8c30*/  IADD3 R17, R13.reuse, c[0x0][0x198], RZ ;  /* 0x000066000d117a10 */ /* 0x042fe40007ffe0ff */
[----:B------:R-:W-:Y:S02]  /*8c40*/  LEA.HI.X.SX32 R11, R13, R2, 0x1, P6 ;  /* 0x000000020d0b7211 */ /* 0x000fe400030f0eff */
[----:B------:R-:W-:Y:S01]  /*8c50*/  LEA R12, P6, R17, R0, 0x1 ;  /* 0x00000000110c7211 */ /* 0x000fe200078c08ff */
[----:B------:R0:W-:Y:S01]  /*8c60*/  @P1 STG.E.U16 [R4.64], R15 ;  /* 0x0000000f04001986 */ /* 0x0001e2000c101504 */
[----:B------:R-:W-:-:S02]  /*8c70*/  PRMT R18, R15, 0x7632, R18 ;  /* 0x000076320f127816 */ /* 0x000fc40000000012 */
[----:B------:R-:W-:Y:S02]  /*8c80*/  IADD3 R6, R3, 0x79, RZ ;  /* 0x0000007903067810 */ /* 0x000fe40007ffe0ff */
[----:B------:R-:W-:Y:S02]  /*8c90*/  PRMT R14, R7, 0x7632, R14 ;  /* 0x00007632070e7816 */ /* 0x000fe4000000000e */
[C---:B------:R-:W-:Y:S01]  /*8ca0*/  LEA.HI.X.SX32 R13, R17.reuse, R2, 0x1, P6 ;  /* 0x00000002110d7211 */ /* 0x040fe200030f0eff */
[----:B------:R1:W-:Y:S01]  /*8cb0*/  @P5 STG.E.U16 [R8.64], R18 ;  /* 0x0000001208005986 */ /* 0x0003e2000c101504 */
[----:B0-----:R-:W-:Y:S02]  /*8cc0*/  IADD3 R15, R17, c[0x0][0x198], RZ ;  /* 0x00006600110f7a10 */ /* 0x001fe40007ffe0ff */
[----:B------:R-:W-:Y:S01]  /*8cd0*/  IADD3 R5, R3, 0x7c, RZ ;  /* 0x0000007c03057810 */ /* 0x000fe20007ffe0ff */
[----:B------:R0:W-:Y:S01]  /*8ce0*/  @P4 STG.E.U16 [R10.64], R7 ;  /* 0x000000070a004986 */ /* 0x0001e2000c101504 */
[----:B------:R-:W-:-:S02]  /*8cf0*/  LEA R4, P6, R15, R0, 0x1 ;  /* 0x000000000f047211 */ /* 0x000fc400078c08ff */
[----:B------:R-:W-:Y:S01]  /*8d00*/  ISETP.LT.AND P1, PT, R6, c[0x0][0x17c], !P0 ;  /* 0x00005f0006007a0c */ /* 0x000fe20004721270 */
[----:B------:R2:W-:Y:S01]  /*8d10*/  @P3 STG.E.U16 [R12.64], R14 ;  /* 0x0000000e0c003986 */ /* 0x0005e2000c101504 */
[----:B-1----:R-:W-:Y:S02]  /*8d20*/  IADD3 R9, R15, c[0x0][0x198], RZ ;  /* 0x000066000f097a10 */ /* 0x002fe40007ffe0ff */
[----:B------:R-:W-:Y:S02]  /*8d30*/  IADD3 R6, R3, 0x7a, RZ ;  /* 0x0000007a03067810 */ /* 0x000fe40007ffe0ff */
[----:B------:R-:W-:Y:S02]  /*8d40*/  ISETP.LT.AND P3, PT, R5, c[0x0][0x17c], !P0 ;  /* 0x00005f0005007a0c */ /* 0x000fe40004761270 */
[----:B------:R-:W-:Y:S02]  /*8d50*/  LEA.HI.X.SX32 R5, R15, R2, 0x1, P6 ;  /* 0x000000020f057211 */ /* 0x000fe400030f0eff */
[----:B------:R-:W-:-:S02]  /*8d60*/  IADD3 R15, R9, c[0x0][0x198], RZ ;  /* 0x00006600090f7a10 */ /* 0x000fc40007ffe0ff */
[----:B------:R-:W-:Y:S02]  /*8d70*/  ISETP.LT.AND P5, PT, R6, c[0x0][0x17c], !P0 ;  /* 0x00005f0006007a0c */ /* 0x000fe400047a1270 */
[----:B------:R-:W-:Y:S02]  /*8d80*/  IADD3 R6, R3, 0x7b, RZ ;  /* 0x0000007b03067810 */ /* 0x000fe40007ffe0ff */
[----:B0-----:R-:W-:Y:S02]  /*8d90*/  IADD3 R11, R15, c[0x0][0x198], RZ ;  /* 0x000066000f0b7a10 */ /* 0x001fe40007ffe0ff */
[----:B------:R-:W-:Y:S02]  /*8da0*/  LEA R8, P6, R9, R0, 0x1 ;  /* 0x0000000009087211 */ /* 0x000fe400078c08ff */
[----:B------:R-:W-:Y:S02]  /*8db0*/  ISETP.LT.AND P4, PT, R6, c[0x0][0x17c], !P0 ;  /* 0x00005f0006007a0c */ /* 0x000fe40004781270 */
[----:B------:R-:W-:-:S02]  /*8dc0*/  IADD3 R6, R3, 0x7d, RZ ;  /* 0x0000007d03067810 */ /* 0x000fc40007ffe0ff */
[----:B--2---:R-:W-:Y:S01]  /*8dd0*/  IADD3 R13, R11, c[0x0][0x198], RZ ;  /* 0x000066000b0d7a10 */ /* 0x004fe20007ffe0ff */
[----:B------:R-:W-:Y:S01]  /*8de0*/  @P2 STG.E.U16 [R4.64], R23 ;  /* 0x0000001704002986 */ /* 0x000fe2000c101504 */
[----:B------:R-:W-:Y:S02]  /*8df0*/  PRMT R7, R23, 0x7632, R7 ;  /* 0x0000763217077816 */ /* 0x000fe40000000007 */
[----:B------:R-:W-:Y:S02]  /*8e00*/  LEA.HI.X.SX32 R9, R9, R2, 0x1, P6 ;  /* 0x0000000209097211 */ /* 0x000fe400030f0eff */
[----:B------:R-:W-:Y:S02]  /*8e10*/  ISETP.LT.AND P2, PT, R6, c[0x0][0x17c], !P0 ;  /* 0x00005f0006007a0c */ /* 0x000fe40004741270 */
[-C--:B------:R-:W-:Y:S02]  /*8e20*/  LEA R6, P6, R15, R0.reuse, 0x1 ;  /* 0x000000000f067211 */ /* 0x080fe400078c08ff */
[----:B------:R-:W-:Y:S01]  /*8e30*/  IADD3 R17, R13, c[0x0][0x198], RZ ;  /* 0x000066000d117a10 */ /* 0x000fe20007ffe0ff */
[----:B------:R0:W-:Y:S01]  /*8e40*/  @P1 STG.E.U16 [R8.64], R7 ;  /* 0x0000000708001986 */ /* 0x0001e2000c101504 */
[----:B------:R-:W-:-:S02]  /*8e50*/  LEA R10, P1, R11, R0, 0x1 ;  /* 0x000000000b0a7211 */ /* 0x000fc400078208ff */
[----:B------:R-:W-:Y:S02]  /*8e60*/  IADD3 R19, R17, c[0x0][0x198], RZ ;  /* 0x0000660011137a10 */ /* 0x000fe40007ffe0ff */
[-C--:B------:R-:W-:Y:S02]  /*8e70*/  LEA.HI.X.SX32 R11, R11, R2.reuse, 0x1, P1 ;  /* 0x000000020b0b7211 */ /* 0x080fe400008f0eff */
[----:B0-----:R-:W-:Y:S02]  /*8e80*/  LEA.HI.X.SX32 R7, R15, R2, 0x1, P6 ;  /* 0x000000020f077211 */ /* 0x001fe400030f0eff */
[-C--:B------:R-:W-:Y:S02]  /*8e90*/  LEA R12, P6, R13, R0.reuse, 0x1 ;  /* 0x000000000d0c7211 */ /* 0x080fe400078c08ff */
[----:B------:R-:W-:Y:S02]  /*8ea0*/  LEA R8, P1, R19, R0, 0x1 ;  /* 0x0000000013087211 */ /* 0x000fe400078208ff */
[----:B------:R-:W-:-:S02]  /*8eb0*/  IADD3 R15, R3, 0x7e, RZ ;  /* 0x0000007e030f7810 */ /* 0x000fc40007ffe0ff */
[----:B------:R-:W-:Y:S02]  /*8ec0*/  LEA.HI.X.SX32 R13, R13, R2, 0x1, P6 ;  /* 0x000000020d0d7211 */ /* 0x000fe400030f0eff */
[----:B------:R-:W-:Y:S02]  /*8ed0*/  LEA R4, P6, R17, R0, 0x1 ;  /* 0x0000000011047211 */ /* 0x000fe400078c08ff */
[----:B------:R-:W-:Y:S02]  /*8ee0*/  IADD3 R3, R3, 0x7f, RZ ;  /* 0x0000007f03037810 */ /* 0x000fe40007ffe0ff */
[C---:B------:R-:W-:Y:S02]  /*8ef0*/  IADD3 R21, R19.reuse, c[0x0][0x198], RZ ;  /* 0x0000660013157a10 */ /* 0x040fe40007ffe0ff */
[----:B------:R-:W-:Y:S02]  /*8f00*/  LEA.HI.X.SX32 R9, R19, R2, 0x1, P1 ;  /* 0x0000000213097211 */ /* 0x000fe400008f0eff */
[----:B------:R-:W-:-:S02]  /*8f10*/  ISETP.LT.AND P1, PT, R15, c[0x0][0x17c], !P0 ;  /* 0x00005f000f007a0c */ /* 0x000fc40004721270 */
[----:B------:R-:W-:Y:S02]  /*8f20*/  LEA.HI.X.SX32 R5, R17, R2, 0x1, P6 ;  /* 0x0000000211057211 */ /* 0x000fe400030f0eff */
[----:B------:R-:W-:Y:S02]  /*8f30*/  ISETP.LT.AND P0, PT, R3, c[0x0][0x17c], !P0 ;  /* 0x00005f0003007a0c */ /* 0x000fe40004701270 */
[----:B------:R-:W-:Y:S02]  /*8f40*/  LEA R14, P6, R21, R0, 0x1 ;  /* 0x00000000150e7211 */ /* 0x000fe400078c08ff */
[----:B------:R-:W-:Y:S02]  /*8f50*/  PRMT R0, R27, 0x7632, R0 ;  /* 0x000076321b007816 */ /* 0x000fe40000000000 */
[----:B------:R-:W-:Y:S02]  /*8f60*/  LEA.HI.X.SX32 R15, R21, R2, 0x1, P6 ;  /* 0x00000002150f7211 */ /* 0x000fe400030f0eff */
[----:B------:R-:W-:Y:S01]  /*8f70*/  PRMT R2, R31, 0x7632, R2 ;  /* 0x000076321f027816 */ /* 0x000fe20000000002 */
[----:B------:R0:W-:Y:S04]  /*8f80*/  @P5 STG.E.U16 [R6.64], R27 ;  /* 0x0000001b06005986 */ /* 0x0001e8000c101504 */
[----:B------:R0:W-:Y:S04]  /*8f90*/  @P4 STG.E.U16 [R10.64], R0 ;  /* 0x000000000a004986 */ /* 0x0001e8000c101504 */
[----:B------:R0:W-:Y:S04]  /*8fa0*/  @P3 STG.E.U16 [R12.64], R31 ;  /* 0x0000001f0c003986 */ /* 0x0001e8000c101504 */
[----:B------:R0:W-:Y:S04]  /*8fb0*/  @P2 STG.E.U16 [R4.64], R2 ;  /* 0x0000000204002986 */ /* 0x0001e8000c101504 */
[----:B------:R0:W-:Y:S01]  /*8fc0*/  @P1 STG.E.U16 [R8.64], R35 ;  /* 0x0000002308001986 */ /* 0x0001e2000c101504 */
[----:B------:R-:W-:Y:S05]  /*8fd0*/  @!P0 EXIT ;  /* 0x000000000000894d */ /* 0x000fea0003800000 */
[----:B0-----:R-:W-:-:S05]  /*8fe0*/  PRMT R7, R35, 0x7632, R7 ;  /* 0x0000763223077816 */ /* 0x001fca0000000007 */
[----:B------:R-:W-:Y:S01]  /*8ff0*/  STG.E.U16 [R14.64], R7 ;  /* 0x000000070e007986 */ /* 0x000fe2000c101504 */
[----:B------:R-:W-:Y:S05]  /*9000*/  EXIT ;  /* 0x000000000000794d */ /* 0x000fea0003800000 */
.L_x_3:
[----:B------:R-:W-:-:S00]  /*9010*/  BRA `(.L_x_3) ;  /* 0xfffffff000007947 */ /* 0x000fc0000383ffff */
[----:B------:R-:W-:-:S00]  /*9020*/  NOP ;  /* 0x0000000000007918 */ /* 0x000fc00000000000 */
        /* <DEDUP_REMOVED lines=13> */
.L_x_4:


//--------------------- .nv.shared.matmul_kernel  --------------------------
	.section	.nv.shared.matmul_kernel,"aw",@nobits
	.sectionflags	@""
	.align	16
